def matmul_kernel(
    a_ptr,
    b_ptr,
    c_ptr,
    M,
    N,
    K,
    stride_am,
    stride_ak,
    stride_bk,
    stride_bn,
    stride_cm,
    stride_cn,
    BLOCK_M: tl.constexpr,
    BLOCK_N: tl.constexpr,
    BLOCK_K: tl.constexpr,
    GROUP_M: tl.constexpr,
):
    pid = tl.program_id(axis=0)
    num_pid_m = tl.cdiv(M, BLOCK_M)
    num_pid_n = tl.cdiv(N, BLOCK_N)
    num_pid_in_group = GROUP_M * num_pid_n
    group_id = pid // num_pid_in_group
    first_pid_m = group_id * GROUP_M
    group_size_m = min(num_pid_m - first_pid_m, GROUP_M)
    pid_m = first_pid_m + ((pid % num_pid_in_group) % group_size_m)
    pid_n = (pid % num_pid_in_group) // group_size_m

    offs_am = (pid_m * BLOCK_M + tl.arange(0, BLOCK_M)) % M
    offs_bn = (pid_n * BLOCK_N + tl.arange(0, BLOCK_N)) % N
    offs_k = tl.arange(0, BLOCK_K)
    a_ptrs = a_ptr + offs_am[:, None] * stride_am + offs_k[None, :] * stride_ak
    b_ptrs = b_ptr + offs_k[:, None] * stride_bk + offs_bn[None, :] * stride_bn

    acc = tl.zeros((BLOCK_M, BLOCK_N), dtype=tl.float32)
    for kk in range(0, tl.cdiv(K, BLOCK_K)):
        a = tl.load(a_ptrs, mask=offs_k[None, :] < K - kk * BLOCK_K, other=0.0)
        b = tl.load(b_ptrs, mask=offs_k[:, None] < K - kk * BLOCK_K, other=0.0)
        acc = tl.dot(a, b, acc)
        a_ptrs += BLOCK_K * stride_ak
        b_ptrs += BLOCK_K * stride_bk

    c = acc.to(c_ptr.dtype.element_ty)
    offs_cm = pid_m * BLOCK_M + tl.arange(0, BLOCK_M)
    offs_cn = pid_n * BLOCK_N + tl.arange(0, BLOCK_N)
    c_ptrs = c_ptr + offs_cm[:, None] * stride_cm + offs_cn[None, :] * stride_cn
    mask = (offs_cm[:, None] < M) & (offs_cn[None, :] < N)
    tl.store(c_ptrs, c, mask=mask)

# config = {"BLOCK_K": 256, "BLOCK_M": 16, "BLOCK_N": 64, "GROUP_M": 8, "arch": "sm_100", "dtype": "fp16", "num_ctas": 1, "num_stages": 3, "num_warps": 4}
# arch = sm_100


// ===== COMPILED SASS (sm_100a) =====

	.target	sm_100a

	.elftype	@"ET_EXEC"


//--------------------- .note.nv.tkinfo           --------------------------
	.section	.note.nv.tkinfo,"",@"SHT_NOTE"
	.sectionflags	@"SHF_NOTE_NV_TKINFO"
	.tkinfo
        /*0018*/ 	.word	0x00000081
        /*0030*/ 	.string	""
        /*0030*/ 	.string	"ptxas-blackwell"
        /*0030*/ 	.string	"Cuda compilation tools, release 12.9, V12.9.86"
        /*0030*/ 	.string	"Build cuda_12.9.r12.9/compiler.36037853_0"
        /*0030*/ 	.string	"-v  -suppress-debug-info  -lineinfo  -arch sm_100a "



//--------------------- .note.nv.cuver            --------------------------
	.section	.note.nv.cuver,"",@"SHT_NOTE"
	.sectionflags	@"SHF_NOTE_NV_CUVER"
        /*0018*/ 	.short	0x0001
        /*001a*/ 	.short	0x0064
        /*001c*/ 	.short	0x0001
        /*001e*/ 	.short	0x0000
        /*0020*/ 	.short	0x0001
        /*0022*/ 	.short	0x0000


//--------------------- .nv.info                  --------------------------
	.section	.nv.info,"",@"SHT_CUDA_INFO"
	.align	4


	//----- nvinfo : EIATTR_REGCOUNT
	.align		4
        /*0000*/ 	.byte	0x04, 0x2f
        /*0002*/ 	.short	(.L_1 - .L_0)
	.align		4
.L_0:
        /*0004*/ 	.word	index@(matmul_kernel)
        /*0008*/ 	.word	0x000000ff


	//----- nvinfo : EIATTR_FRAME_SIZE
	.align		4
.L_1:
        /*000c*/ 	.byte	0x04, 0x11
        /*000e*/ 	.short	(.L_3 - .L_2)
	.align		4
.L_2:
        /*0010*/ 	.word	index@(matmul_kernel)
        /*0014*/ 	.word	0x00000188


	//----- nvinfo : EIATTR_MIN_STACK_SIZE
	.align		4
.L_3:
        /*0018*/ 	.byte	0x04, 0x12
        /*001a*/ 	.short	(.L_5 - .L_4)
	.align		4
.L_4:
        /*001c*/ 	.word	index@(matmul_kernel)
        /*0020*/ 	.word	0x00000188
.L_5:


//--------------------- .nv.info.matmul_kernel    --------------------------
	.section	.nv.info.matmul_kernel,"",@"SHT_CUDA_INFO"
	.sectionflags	@""
	.align	4


	//----- nvinfo : EIATTR_CUDA_API_VERSION
	.align		4
        /*0000*/ 	.byte	0x04, 0x37
        /*0002*/ 	.short	(.L_7 - .L_6)
.L_6:
        /*0004*/ 	.word	0x00000081


	//----- nvinfo : EIATTR_KPARAM_INFO
	.align		4
.L_7:
        /*0008*/ 	.byte	0x04, 0x17
        /*000a*/ 	.short	(.L_9 - .L_8)
.L_8:
        /*000c*/ 	.word	0x00000000
        /*0010*/ 	.short	0x000d
        /*0012*/ 	.short	0x0048
        /*0014*/ 	.byte	0x00, 0xf4, 0x21, 0x00


	//----- nvinfo : EIATTR_KPARAM_INFO
	.align		4
.L_9:
        /*0018*/ 	.byte	0x04, 0x17
        /*001a*/ 	.short	(.L_11 - .L_10)
.L_10:
        /*001c*/ 	.word	0x00000000
        /*0020*/ 	.short	0x000c
        /*0022*/ 	.short	0x0040
        /*0024*/ 	.byte	0x00, 0xf4, 0x21, 0x00


	//----- nvinfo : EIATTR_KPARAM_INFO
	.align		4
.L_11:
        /*0028*/ 	.byte	0x04, 0x17
        /*002a*/ 	.short	(.L_13 - .L_12)
.L_12:
        /*002c*/ 	.word	0x00000000
        /*0030*/ 	.short	0x000b
        /*0032*/ 	.short	0x0038
        /*0034*/ 	.byte	0x00, 0xf0, 0x11, 0x00


	//----- nvinfo : EIATTR_KPARAM_INFO
	.align		4
.L_13:
        /*0038*/ 	.byte	0x04, 0x17
        /*003a*/ 	.short	(.L_15 - .L_14)
.L_14:
        /*003c*/ 	.word	0x00000000
        /*0040*/ 	.short	0x000a
        /*0042*/ 	.short	0x0034
        /*0044*/ 	.byte	0x00, 0xf0, 0x11, 0x00


	//----- nvinfo : EIATTR_KPARAM_INFO
	.align		4
.L_15:
        /*0048*/ 	.byte	0x04, 0x17
        /*004a*/ 	.short	(.L_17 - .L_16)
.L_16:
        /*004c*/ 	.word	0x00000000
        /*0050*/ 	.short	0x0009
        /*0052*/ 	.short	0x0030
        /*0054*/ 	.byte	0x00, 0xf0, 0x11, 0x00


	//----- nvinfo : EIATTR_KPARAM_INFO
	.align		4
.L_17:
        /*0058*/ 	.byte	0x04, 0x17
        /*005a*/ 	.short	(.L_19 - .L_18)
.L_18:
        /*005c*/ 	.word	0x00000000
        /*0060*/ 	.short	0x0008
        /*0062*/ 	.short	0x002c
        /*0064*/ 	.byte	0x00, 0xf0, 0x11, 0x00


	//----- nvinfo : EIATTR_KPARAM_INFO
	.align		4
.L_19:
        /*0068*/ 	.byte	0x04, 0x17
        /*006a*/ 	.short	(.L_21 - .L_20)
.L_20:
        /*006c*/ 	.word	0x00000000
        /*0070*/ 	.short	0x0007
        /*0072*/ 	.short	0x0028
        /*0074*/ 	.byte	0x00, 0xf0, 0x11, 0x00


	//----- nvinfo : EIATTR_KPARAM_INFO
	.align		4
.L_21:
        /*0078*/ 	.byte	0x04, 0x17
        /*007a*/ 	.short	(.L_23 - .L_22)
.L_22:
        /*007c*/ 	.word	0x00000000
        /*0080*/ 	.short	0x0006
        /*0082*/ 	.short	0x0024
        /*0084*/ 	.byte	0x00, 0xf0, 0x11, 0x00


	//----- nvinfo : EIATTR_KPARAM_INFO
	.align		4
.L_23:
        /*0088*/ 	.byte	0x04, 0x17
        /*008a*/ 	.short	(.L_25 - .L_24)
.L_24:
        /*008c*/ 	.word	0x00000000
        /*0090*/ 	.short	0x0005
        /*0092*/ 	.short	0x0020
        /*0094*/ 	.byte	0x00, 0xf0, 0x11, 0x00


	//----- nvinfo : EIATTR_KPARAM_INFO
	.align		4
.L_25:
        /*0098*/ 	.byte	0x04, 0x17
        /*009a*/ 	.short	(.L_27 - .L_26)
.L_26:
        /*009c*/ 	.word	0x00000000
        /*00a0*/ 	.short	0x0004
        /*00a2*/ 	.short	0x001c
        /*00a4*/ 	.byte	0x00, 0xf0, 0x11, 0x00


	//----- nvinfo : EIATTR_KPARAM_INFO
	.align		4
.L_27:
        /*00a8*/ 	.byte	0x04, 0x17
        /*00aa*/ 	.short	(.L_29 - .L_28)
.L_28:
        /*00ac*/ 	.word	0x00000000
        /*00b0*/ 	.short	0x0003
        /*00b2*/ 	.short	0x0018
        /*00b4*/ 	.byte	0x00, 0xf0, 0x11, 0x00


	//----- nvinfo : EIATTR_KPARAM_INFO
	.align		4
.L_29:
        /*00b8*/ 	.byte	0x04, 0x17
        /*00ba*/ 	.short	(.L_31 - .L_30)
.L_30:
        /*00bc*/ 	.word	0x00000000
        /*00c0*/ 	.short	0x0002
        /*00c2*/ 	.short	0x0010
        /*00c4*/ 	.byte	0x00, 0xf4, 0x21, 0x00


	//----- nvinfo : EIATTR_KPARAM_INFO
	.align		4
.L_31:
        /*00c8*/ 	.byte	0x04, 0x17
        /*00ca*/ 	.short	(.L_33 - .L_32)
.L_32:
        /*00cc*/ 	.word	0x00000000
        /*00d0*/ 	.short	0x0001
        /*00d2*/ 	.short	0x0008
        /*00d4*/ 	.byte	0x00, 0xf4, 0x21, 0x00


	//----- nvinfo : EIATTR_KPARAM_INFO
	.align		4
.L_33:
        /*00d8*/ 	.byte	0x04, 0x17
        /*00da*/ 	.short	(.L_35 - .L_34)
.L_34:
        /*00dc*/ 	.word	0x00000000
        /*00e0*/ 	.short	0x0000
        /*00e2*/ 	.short	0x0000
        /*00e4*/ 	.byte	0x00, 0xf4, 0x21, 0x00


	//----- nvinfo : EIATTR_SPARSE_MMA_MASK
	.align		4
.L_35:
        /*00e8*/ 	.byte	0x03, 0x50
        /*00ea*/ 	.short	0x0000


	//----- nvinfo : EIATTR_MAXREG_COUNT
	.align		4
        /*00ec*/ 	.byte	0x03, 0x1b
        /*00ee*/ 	.short	0x00ff


	//----- nvinfo : EIATTR_NUM_BARRIERS
	.align		4
        /*00f0*/ 	.byte	0x02, 0x4c
        /*00f2*/ 	.byte	0x01
	.zero		1


	//----- nvinfo : EIATTR_ANNOTATIONS
	.align		4
        /*00f4*/ 	.byte	0x04, 0x55
        /*00f6*/ 	.short	(.L_37 - .L_36)


	//   ....[0]....
.L_36:
        /*00f8*/ 	.word	0x00000001
        /*00fc*/ 	.byte	0x50, 0x05, 0x00, 0x00, 0x01, 0x00, 0x00, 0x00, 0x70, 0x05, 0x00, 0x00, 0x01, 0x00, 0x00, 0x00
        /* <DEDUP_REMOVED lines=49> */
        /*041c*/ 	.byte	0xf0, 0x95, 0x00, 0x00


	//----- nvinfo : EIATTR_VRC_CTA_INIT_COUNT
	.align		4
.L_37:
        /*0420*/ 	.byte	0x02, 0x4a
	.zero		1
	.zero		1


	//----- nvinfo : EIATTR_EXIT_INSTR_OFFSETS
	.align		4
        /*0424*/ 	.byte	0x04, 0x1c
        /*0426*/ 	.short	(.L_39 - .L_38)


	//   ....[0]....
.L_38:
        /*0428*/ 	.word	0x00009b00


	//   ....[1]....
        /*042c*/ 	.word	0x00009b30


	//----- nvinfo : EIATTR_REQNTID
	.align		4
.L_39:
        /*0430*/ 	.byte	0x04, 0x10
        /*0432*/ 	.short	(.L_41 - .L_40)
.L_40:
        /*0434*/ 	.word	0x00000080
        /*0438*/ 	.word	0x00000001
        /*043c*/ 	.word	0x00000001


	//----- nvinfo : EIATTR_CBANK_PARAM_SIZE
	.align		4
.L_41:
        /*0440*/ 	.byte	0x03, 0x19
        /*0442*/ 	.short	0x0050


	//----- nvinfo : EIATTR_PARAM_CBANK
	.align		4
        /*0444*/ 	.byte	0x04, 0x0a
        /*0446*/ 	.short	(.L_43 - .L_42)
	.align		4
.L_42:
        /*0448*/ 	.word	index@(.nv.constant0.matmul_kernel)
        /*044c*/ 	.short	0x0380
        /*044e*/ 	.short	0x0050


	//----- nvinfo : EIATTR_SW_WAR
	.align		4
.L_43:
        /*0450*/ 	.byte	0x04, 0x36
        /*0452*/ 	.short	(.L_45 - .L_44)
.L_44:
        /*0454*/ 	.word	0x00000008
.L_45:


//--------------------- .nv.compat                --------------------------
	.section	.nv.compat,"",@"SHT_CUDA_COMPAT_INFO"
	.align	4
        /*0000*/ 	.byte	0x02, 0x02, 0x01, 0x00, 0x02, 0x05, 0x05, 0x00, 0x02, 0x03, 0x00, 0x00, 0x02, 0x06, 0x01, 0x00


//--------------------- .nv.callgraph             --------------------------
	.section	.nv.callgraph,"",@"SHT_CUDA_CALLGRAPH"
	.align	4
	.sectionentsize	8
	.align		4
        /*0000*/ 	.word	0x00000000
	.align		4
        /*0004*/ 	.word	0xffffffff
	.align		4
        /*0008*/ 	.word	0x00000000
	.align		4
        /*000c*/ 	.word	0xfffffffe
	.align		4
        /*0010*/ 	.word	0x00000000
	.align		4
        /*0014*/ 	.word	0xfffffffd
	.align		4
        /*0018*/ 	.word	0x00000000
	.align		4
        /*001c*/ 	.word	0xfffffffc


//--------------------- .text.matmul_kernel       --------------------------
	.section	.text.matmul_kernel,"ax",@progbits
	.align	128
        .global         matmul_kernel
        .type           matmul_kernel,@function
        .size           matmul_kernel,(.L_x_3 - matmul_kernel)
        .other          matmul_kernel,@"STO_CUDA_ENTRY STV_DEFAULT"
matmul_kernel:
.text.matmul_kernel:
[----:B------:R-:W0:Y:S08]  /*0000*/  LDC R1, c[0x0][0x37c] ;  /* 0x0000df00ff017b82 */ /* 0x000e300000000800 */
[----:B------:R-:W1:Y:S01]  /*0010*/  LDC.64 R42, c[0x0][0x398] ;  /* 0x0000e600ff2a7b82 */ /* 0x000e620000000a00 */
[----:B------:R-:W2:Y:S01]  /*0020*/  S2R R5, SR_CTAID.X ;  /* 0x0000000000057919 */ /* 0x000ea20000002500 */
[----:B0-----:R-:W-:Y:S01]  /*0030*/  VIADD R1, R1, 0xfffffe78 ;  /* 0xfffffe7801017836 */ /* 0x001fe20000000000 */
[----:B------:R-:W0:Y:S01]  /*0040*/  LDCU.64 UR10, c[0x0][0x358] ;  /* 0x00006b00ff0a77ac */ /* 0x000e220008000a00 */
[----:B------:R-:W3:Y:S04]  /*0050*/  S2R R112, SR_TID.X ;  /* 0x0000000000707919 */ /* 0x000ee80000002100 */
[----:B------:R-:W4:Y:S01]  /*0060*/  LDC R252, c[0x0][0x3a0] ;  /* 0x0000e800fffc7b82 */ /* 0x000f220000000800 */
[----:B-1----:R-:W-:-:S05]  /*0070*/  VIADD R0, R43, 0x3f ;  /* 0x0000003f2b007836 */ /* 0x002fca0000000000 */
[----:B------:R-:W-:Y:S01]  /*0080*/  SHF.R.S32.HI R3, RZ, 0x1f, R0 ;  /* 0x0000001fff037819 */ /* 0x000fe20000011400 */
[----:B----4-:R-:W-:-:S03]  /*0090*/  VIADD R252, R252, 0xff ;  /* 0x000000fffcfc7836 */ /* 0x010fc60000000000 */
[----:B------:R-:W-:Y:S02]  /*00a0*/  LEA.HI R3, R3, R0, RZ, 0x6 ;  /* 0x0000000003037211 */ /* 0x000fe400078f30ff */
[----:B--2---:R-:W-:Y:S02]  /*00b0*/  IABS R8, R5 ;  /* 0x0000000500087213 */ /* 0x004fe40000000000 */
[----:B------:R-:W-:Y:S02]  /*00c0*/  SHF.R.S32.HI R3, RZ, 0x6, R3 ;  /* 0x00000006ff037819 */ /* 0x000fe40000011403 */
[----:B---3--:R-:W-:-:S03]  /*00d0*/  LEA.HI R125, R112, 0x38, RZ, 0x1c ;  /* 0x00000038707d7811 */ /* 0x008fc600078fe0ff */
[----:B------:R-:W-:-:S05]  /*00e0*/  IMAD.SHL.U32 R4, R3, 0x8, RZ ;  /* 0x0000000803047824 */ /* 0x000fca00078e00ff */
[-C--:B------:R-:W-:Y:S02]  /*00f0*/  IABS R7, R4.reuse ;  /* 0x0000000400077213 */ /* 0x080fe40000000000 */
[----:B------:R-:W-:Y:S02]  /*0100*/  IABS R10, R4 ;  /* 0x00000004000a7213 */ /* 0x000fe40000000000 */
[----:B------:R-:W1:Y:S08]  /*0110*/  I2F.RP R0, R7 ;  /* 0x0000000700007306 */ /* 0x000e700000209400 */
[----:B-1----:R-:W1:Y:S02]  /*0120*/  MUFU.RCP R0, R0 ;  /* 0x0000000000007308 */ /* 0x002e640000001000 */
[----:B-1----:R-:W-:-:S02]  /*0130*/  VIADD R2, R0, 0xffffffe ;  /* 0x0ffffffe00027836 */ /* 0x002fc40000000000 */
[----:B------:R-:W-:-:S04]  /*0140*/  IMAD.MOV R0, RZ, RZ, -R10 ;  /* 0x000000ffff007224 */ /* 0x000fc800078e0a0a */
[----:B------:R1:W2:Y:S02]  /*0150*/  F2I.FTZ.U32.TRUNC.NTZ R3, R2 ;  /* 0x0000000200037305 */ /* 0x0002a4000021f000 */
[----:B-1----:R-:W-:Y:S02]  /*0160*/  IMAD.MOV.U32 R2, RZ, RZ, RZ ;  /* 0x000000ffff027224 */ /* 0x002fe400078e00ff */
[----:B--2---:R-:W-:-:S04]  /*0170*/  IMAD.MOV R6, RZ, RZ, -R3 ;  /* 0x000000ffff067224 */ /* 0x004fc800078e0a03 */
[----:B------:R-:W-:Y:S02]  /*0180*/  IMAD R9, R6, R7, RZ ;  /* 0x0000000706097224 */ /* 0x000fe400078e02ff */
[----:B------:R-:W-:Y:S02]  /*0190*/  IMAD.MOV.U32 R6, RZ, RZ, R8 ;  /* 0x000000ffff067224 */ /* 0x000fe400078e0008 */
[----:B------:R-:W-:-:S06]  /*01a0*/  IMAD.HI.U32 R3, R3, R9, R2 ;  /* 0x0000000903037227 */ /* 0x000fcc00078e0002 */
[----:B------:R-:W-:-:S04]  /*01b0*/  IMAD.HI.U32 R3, R3, R6, RZ ;  /* 0x0000000603037227 */ /* 0x000fc800078e00ff */
[----:B------:R-:W-:-:S05]  /*01c0*/  IMAD R0, R3, R0, R6 ;  /* 0x0000000003007224 */ /* 0x000fca00078e0206 */
[----:B------:R-:W-:-:S13]  /*01d0*/  ISETP.GT.U32.AND P1, PT, R7, R0, PT ;  /* 0x000000000700720c */ /* 0x000fda0003f24070 */
[----:B------:R-:W-:Y:S02]  /*01e0*/  @!P1 IMAD.IADD R0, R0, 0x1, -R7 ;  /* 0x0000000100009824 */ /* 0x000fe400078e0a07 */
[----:B------:R-:W-:Y:S01]  /*01f0*/  @!P1 VIADD R3, R3, 0x1 ;  /* 0x0000000103039836 */ /* 0x000fe20000000000 */
[----:B------:R-:W-:Y:S02]  /*0200*/  ISETP.NE.AND P1, PT, R4, RZ, PT ;  /* 0x000000ff0400720c */ /* 0x000fe40003f25270 */
[----:B------:R-:W-:Y:S02]  /*0210*/  ISETP.GE.U32.AND P0, PT, R0, R7, PT ;  /* 0x000000070000720c */ /* 0x000fe40003f06070 */
[----:B------:R-:W-:-:S04]  /*0220*/  LOP3.LUT R0, R5, R4, RZ, 0x3c, !PT ;  /* 0x0000000405007212 */ /* 0x000fc800078e3cff */
[----:B------:R-:W-:Y:S01]  /*0230*/  ISETP.GE.AND P2, PT, R0, RZ, PT ;  /* 0x000000ff0000720c */ /* 0x000fe20003f46270 */
[----:B------:R-:W-:-:S06]  /*0240*/  VIADD R0, R42, 0xf ;  /* 0x0000000f2a007836 */ /* 0x000fcc0000000000 */
[----:B------:R-:W-:-:S04]  /*0250*/  @P0 VIADD R3, R3, 0x1 ;  /* 0x0000000103030836 */ /* 0x000fc80000000000 */
[----:B------:R-:W-:Y:S01]  /*0260*/  IMAD.MOV.U32 R2, RZ, RZ, R3 ;  /* 0x000000ffff027224 */ /* 0x000fe200078e0003 */
[----:B------:R-:W-:-:S03]  /*0270*/  SHF.R.S32.HI R3, RZ, 0x1f, R0 ;  /* 0x0000001fff037819 */ /* 0x000fc60000011400 */
[----:B------:R-:W-:Y:S01]  /*0280*/  @!P2 IMAD.MOV R2, RZ, RZ, -R2 ;  /* 0x000000ffff02a224 */ /* 0x000fe200078e0a02 */
[----:B------:R-:W-:Y:S02]  /*0290*/  @!P1 LOP3.LUT R2, RZ, R4, RZ, 0x33, !PT ;  /* 0x00000004ff029212 */ /* 0x000fe400078e33ff */
[----:B------:R-:W-:-:S03]  /*02a0*/  LEA.HI R3, R3, R0, RZ, 0x4 ;  /* 0x0000000003037211 */ /* 0x000fc600078f20ff */
[----:B------:R-:W-:Y:S02]  /*02b0*/  IMAD.SHL.U32 R6, R2, 0x8, RZ ;  /* 0x0000000802067824 */ /* 0x000fe400078e00ff */
[----:B------:R-:W-:-:S03]  /*02c0*/  IMAD.MOV R2, RZ, RZ, -R2 ;  /* 0x000000ffff027224 */ /* 0x000fc600078e0a02 */
[----:B------:R-:W-:Y:S01]  /*02d0*/  LEA.HI.SX32 R3, R3, -R6, 0x1c ;  /* 0x8000000603037211 */ /* 0x000fe200078fe2ff */
[----:B------:R-:W-:-:S03]  /*02e0*/  IMAD R4, R4, R2, R5 ;  /* 0x0000000204047224 */ /* 0x000fc600078e0205 */
[----:B------:R-:W-:Y:S02]  /*02f0*/  VIMNMX R11, PT, PT, R3, 0x8, PT ;  /* 0x00000008030b7848 */ /* 0x000fe40003fe0100 */
[----:B------:R-:W-:Y:S02]  /*0300*/  IABS R9, R4 ;  /* 0x0000000400097213 */ /* 0x000fe40000000000 */
[----:B------:R-:W-:-:S04]  /*0310*/  IABS R7, R11 ;  /* 0x0000000b00077213 */ /* 0x000fc80000000000 */
[----:B------:R-:W1:Y:S08]  /*0320*/  I2F.RP R0, R7 ;  /* 0x0000000700007306 */ /* 0x000e700000209400 */
[----:B-1----:R-:W1:Y:S02]  /*0330*/  MUFU.RCP R0, R0 ;  /* 0x0000000000007308 */ /* 0x002e640000001000 */
[----:B-1----:R-:W-:-:S06]  /*0340*/  VIADD R3, R0, 0xffffffe ;  /* 0x0ffffffe00037836 */ /* 0x002fcc0000000000 */
[----:B------:R-:W1:Y:S02]  /*0350*/  F2I.FTZ.U32.TRUNC.NTZ R3, R3 ;  /* 0x0000000300037305 */ /* 0x000e64000021f000 */
[----:B-1----:R-:W-:-:S04]  /*0360*/  IMAD.MOV R8, RZ, RZ, -R3 ;  /* 0x000000ffff087224 */ /* 0x002fc800078e0a03 */
[----:B------:R-:W-:Y:S01]  /*0370*/  IMAD.MOV.U32 R2, RZ, RZ, R8 ;  /* 0x000000ffff027224 */ /* 0x000fe200078e0008 */
[----:B------:R-:W-:-:S03]  /*0380*/  IABS R8, R11 ;  /* 0x0000000b00087213 */ /* 0x000fc60000000000 */
[----:B------:R-:W-:Y:S02]  /*0390*/  IMAD R5, R2, R7, RZ ;  /* 0x0000000702057224 */ /* 0x000fe400078e02ff */
[----:B------:R-:W-:Y:S02]  /*03a0*/  IMAD.MOV.U32 R2, RZ, RZ, RZ ;  /* 0x000000ffff027224 */ /* 0x000fe400078e00ff */
[----:B------:R-:W-:Y:S02]  /*03b0*/  IMAD.MOV R0, RZ, RZ, -R8 ;  /* 0x000000ffff007224 */ /* 0x000fe400078e0a08 */
[----:B------:R-:W-:Y:S01]  /*03c0*/  IMAD.HI.U32 R2, R3, R5, R2 ;  /* 0x0000000503027227 */ /* 0x000fe200078e0002 */
[----:B------:R-:W-:-:S05]  /*03d0*/  LOP3.LUT R3, R112, 0xf, RZ, 0xc0, !PT ;  /* 0x0000000f70037812 */ /* 0x000fca00078ec0ff */
        /* <DEDUP_REMOVED lines=8> */
[----:B------:R-:W-:-:S07]  /*0460*/  ISETP.GE.AND P2, PT, R0, RZ, PT ;  /* 0x000000ff0000720c */ /* 0x000fce0003f46270 */
[----:B------:R-:W-:Y:S01]  /*0470*/  @P0 VIADD R2, R2, 0x1 ;  /* 0x0000000102020836 */ /* 0x000fe20000000000 */
[----:B------:R-:W-:-:S05]  /*0480*/  ISETP.GT.AND P0, PT, R252, 0xff, PT ;  /* 0x000000fffc00780c */ /* 0x000fca0003f04270 */
[----:B------:R-:W-:Y:S01]  /*0490*/  @!P2 IMAD.MOV R2, RZ, RZ, -R2 ;  /* 0x000000ffff02a224 */ /* 0x000fe200078e0a02 */
[----:B------:R-:W-:-:S05]  /*04a0*/  @!P1 LOP3.LUT R2, RZ, R11, RZ, 0x33, !PT ;  /* 0x0000000bff029212 */ /* 0x000fca00078e33ff */
[----:B------:R-:W-:Y:S02]  /*04b0*/  IMAD.MOV R0, RZ, RZ, -R2 ;  /* 0x000000ffff007224 */ /* 0x000fe400078e0a02 */
[----:B------:R-:W-:Y:S02]  /*04c0*/  @!P0 CS2R R108, SRZ ;  /* 0x00000000006c8805 */ /* 0x000fe4000001ff00 */
[----:B------:R-:W-:Y:S01]  /*04d0*/  @!P0 CS2R R110, SRZ ;  /* 0x00000000006e8805 */ /* 0x000fe2000001ff00 */
[----:B------:R-:W-:Y:S01]  /*04e0*/  IMAD R0, R11, R0, R4 ;  /* 0x000000000b007224 */ /* 0x000fe200078e0204 */
[----:B------:R-:W-:Y:S01]  /*04f0*/  SHF.R.U32.HI R4, RZ, 0x4, R112 ;  /* 0x00000004ff047819 */ /* 0x000fe20000011670 */
[----:B------:R-:W-:Y:S02]  /*0500*/  IMAD.SHL.U32 R148, R2, 0x40, RZ ;  /* 0x0000004002947824 */ /* 0x000fe400078e00ff */
[----:B------:R-:W-:-:S04]  /*0510*/  IMAD.IADD R0, R6, 0x1, R0 ;  /* 0x0000000106007824 */ /* 0x000fc800078e0200 */
[----:B------:R-:W-:Y:S01]  /*0520*/  IMAD R16, R0, 0x10, R3 ;  /* 0x0000001000107824 */ /* 0x000fe200078e0203 */
[----:B------:R-:W-:Y:S01]  /*0530*/  SGXT.U32 R3, R4, 0x3 ;  /* 0x000000030403781a */ /* 0x000fe20000000000 */
[----:B------:R-:W-:-:S03]  /*0540*/  @!P0 IMAD.SHL.U32 R0, R112, 0x20, RZ ;  /* 0x0000002070008824 */ /* 0x000fc600078e00ff */
[----:B------:R1:W-:Y:S02]  /*0550*/  STL [R1+0x158], R16 ;  /* 0x0001581001007387 */ /* 0x0003e40000100800 */
[----:B------:R-:W-:-:S05]  /*0560*/  @!P0 LOP3.LUT R0, R0, 0x60, RZ, 0xc0, !PT ;  /* 0x0000006000008812 */ /* 0x000fca00078ec0ff */
[----:B------:R1:W-:Y:S01]  /*0570*/  @!P0 STL [R1+0x15c], R0 ;  /* 0x00015c0001008387 */ /* 0x0003e20000100800 */
[----:B0-----:R-:W-:Y:S05]  /*0580*/  @!P0 BRA `(.L_x_0) ;  /* 0x0000009000048947 */ /* 0x001fea0003800000 */
[----:B------:R-:W-:Y:S01]  /*0590*/  IABS R12, R42 ;  /* 0x0000002a000c7213 */ /* 0x000fe20000000000 */
[C---:B------:R-:W-:Y:S01]  /*05a0*/  VIADD R13, R148.reuse, 0x3d ;  /* 0x0000003d940d7836 */ /* 0x040fe20000000000 */
[----:B-1----:R-:W-:Y:S01]  /*05b0*/  IABS R0, R43 ;  /* 0x0000002b00007213 */ /* 0x002fe20000000000 */
[C---:B------:R-:W-:Y:S01]  /*05c0*/  VIADD R11, R148.reuse, 0x3e ;  /* 0x0000003e940b7836 */ /* 0x040fe20000000000 */
[----:B------:R-:W0:Y:S01]  /*05d0*/  I2F.RP R8, R12 ;  /* 0x0000000c00087306 */ /* 0x000e220000209400 */
[----:B------:R-:W-:Y:S01]  /*05e0*/  IABS R107, R16 ;  /* 0x00000010006b7213 */ /* 0x000fe20000000000 */
[C---:B------:R-:W-:Y:S01]  /*05f0*/  VIADD R14, R148.reuse, 0x3c ;  /* 0x0000003c940e7836 */ /* 0x040fe20000000000 */
[----:B------:R-:W-:Y:S01]  /*0600*/  IABS R10, R13 ;  /* 0x0000000d000a7213 */ /* 0x000fe20000000000 */
[C---:B------:R-:W-:Y:S01]  /*0610*/  VIADD R15, R148.reuse, 0x3b ;  /* 0x0000003b940f7836 */ /* 0x040fe20000000000 */
[----:B------:R-:W-:Y:S01]  /*0620*/  ISETP.GE.AND P2, PT, R11, RZ, PT ;  /* 0x000000ff0b00720c */ /* 0x000fe20003f46270 */
[----:B------:R-:W-:Y:S01]  /*0630*/  VIADD R22, R148, 0x34 ;  /* 0x0000003494167836 */ /* 0x000fe20000000000 */
[----:B------:R-:W-:Y:S01]  /*0640*/  ISETP.NE.AND P4, PT, R42, RZ, PT ;  /* 0x000000ff2a00720c */ /* 0x000fe20003f85270 */
[----:B------:R-:W1:Y:S01]  /*0650*/  I2F.RP R2, R0 ;  /* 0x0000000000027306 */ /* 0x000e620000209400 */
[C---:B------:R-:W-:Y:S01]  /*0660*/  VIADD R21, R148.reuse, 0x35 ;  /* 0x0000003594157836 */ /* 0x040fe20000000000 */
[----:B------:R-:W-:Y:S01]  /*0670*/  IABS R66, R148 ;  /* 0x0000009400427213 */ /* 0x000fe20000000000 */
[C---:B------:R-:W-:Y:S01]  /*0680*/  VIADD R23, R148.reuse, 0x33 ;  /* 0x0000003394177836 */ /* 0x040fe20000000000 */
[----:B------:R-:W2:Y:S01]  /*0690*/  LDCU UR6, c[0x0][0x3b0] ;  /* 0x00007600ff0677ac */ /* 0x000ea20008000800 */
[----:B------:R-:W-:-:S02]  /*06a0*/  VIADD R24, R148, 0x32 ;  /* 0x0000003294187836 */ /* 0x000fc40000000000 */
[C---:B------:R-:W-:Y:S01]  /*06b0*/  VIADD R25, R148.reuse, 0x31 ;  /* 0x0000003194197836 */ /* 0x040fe20000000000 */
[----:B0-----:R-:W0:Y:S01]  /*06c0*/  MUFU.RCP R8, R8 ;  /* 0x0000000800087308 */ /* 0x001e220000001000 */
[----:B------:R-:W-:Y:S01]  /*06d0*/  IABS R19, R23 ;  /* 0x0000001700137213 */ /* 0x000fe20000000000 */
[C---:B------:R-:W-:Y:S01]  /*06e0*/  VIADD R26, R148.reuse, 0x30 ;  /* 0x00000030941a7836 */ /* 0x040fe20000000000 */
[----:B------:R-:W-:Y:S01]  /*06f0*/  IABS R20, R24 ;  /* 0x0000001800147213 */ /* 0x000fe20000000000 */
[C---:B------:R-:W-:Y:S01]  /*0700*/  VIADD R27, R148.reuse, 0x2f ;  /* 0x0000002f941b7836 */ /* 0x040fe20000000000 */
[----:B------:R-:W3:Y:S01]  /*0710*/  LDCU UR7, c[0x0][0x3a8] ;  /* 0x00007500ff0777ac */ /* 0x000ee20008000800 */
[C---:B------:R-:W-:Y:S02]  /*0720*/  VIADD R28, R148.reuse, 0x2e ;  /* 0x0000002e941c7836 */ /* 0x040fe40000000000 */
[----:B-1----:R-:W1:Y:S01]  /*0730*/  MUFU.RCP R2, R2 ;  /* 0x0000000200027308 */ /* 0x002e620000001000 */
[C---:B------:R-:W-:Y:S01]  /*0740*/  VIADD R29, R148.reuse, 0x2d ;  /* 0x0000002d941d7836 */ /* 0x040fe20000000000 */
[----:B------:R-:W4:Y:S01]  /*0750*/  LDCU UR8, c[0x0][0x3a4] ;  /* 0x00007480ff0877ac */ /* 0x000f220008000800 */
[----:B------:R-:W-:-:S02]  /*0760*/  VIADD R30, R148, 0x2c ;  /* 0x0000002c941e7836 */ /* 0x000fc40000000000 */
[C---:B------:R-:W-:Y:S01]  /*0770*/  VIADD R31, R148.reuse, 0x2b ;  /* 0x0000002b941f7836 */ /* 0x040fe20000000000 */
[----:B------:R-:W5:Y:S01]  /*0780*/  LDCU.64 UR12, c[0x0][0x380] ;  /* 0x00007000ff0c77ac */ /* 0x000f620008000a00 */
[----:B------:R-:W-:Y:S02]  /*0790*/  VIADD R32, R148, 0x29 ;  /* 0x0000002994207836 */ /* 0x000fe40000000000 */
[----:B0-----:R-:W-:Y:S01]  /*07a0*/  VIADD R6, R8, 0xffffffe ;  /* 0x0ffffffe08067836 */ /* 0x001fe20000000000 */
[----:B------:R-:W-:Y:S01]  /*07b0*/  IABS R8, R11 ;  /* 0x0000000b00087213 */ /* 0x000fe20000000000 */
[C---:B------:R-:W-:Y:S01]  /*07c0*/  VIADD R34, R148.reuse, 0x28 ;  /* 0x0000002894227836 */ /* 0x040fe20000000000 */
[----:B------:R-:W0:Y:S01]  /*07d0*/  LDCU UR9, c[0x0][0x3a0] ;  /* 0x00007400ff0977ac */ /* 0x000e220008000800 */
[----:B------:R2:W3:Y:S01]  /*07e0*/  F2I.FTZ.U32.TRUNC.NTZ R7, R6 ;  /* 0x0000000600077305 */ /* 0x0004e2000021f000 */
[C---:B------:R-:W-:Y:S02]  /*07f0*/  VIADD R35, R148.reuse, 0x27 ;  /* 0x0000002794237836 */ /* 0x040fe40000000000 */
[----:B------:R-:W-:Y:S01]  /*0800*/  VIADD R36, R148, 0x26 ;  /* 0x0000002694247836 */ /* 0x000fe20000000000 */
[----:B------:R-:W0:Y:S01]  /*0810*/  LDCU.64 UR4, c[0x0][0x388] ;  /* 0x00007100ff0477ac */ /* 0x000e220008000a00 */
[----:B-1----:R-:W-:-:S02]  /*0820*/  VIADD R4, R2, 0xffffffe ;  /* 0x0ffffffe02047836 */ /* 0x002fc40000000000 */
[C---:B------:R-:W-:Y:S01]  /*0830*/  VIADD R2, R148.reuse, 0x3f ;  /* 0x0000003f94027836 */ /* 0x040fe20000000000 */
[----:B------:R-:W1:Y:S01]  /*0840*/  LDCU UR14, c[0x0][0x3a8] ;  /* 0x00007500ff0e77ac */ /* 0x000e620008000800 */
[----:B--2---:R-:W-:Y:S01]  /*0850*/  IMAD.MOV.U32 R6, RZ, RZ, RZ ;  /* 0x000000ffff067224 */ /* 0x004fe200078e00ff */
[----:B------:R2:W0:Y:S01]  /*0860*/  F2I.FTZ.U32.TRUNC.NTZ R5, R4 ;  /* 0x0000000400057305 */ /* 0x000422000021f000 */
[----:B------:R-:W-:Y:S01]  /*0870*/  VIADD R39, R148, 0x24 ;  /* 0x0000002494277836 */ /* 0x000fe20000000000 */
[----:B------:R-:W-:Y:S01]  /*0880*/  ISETP.GE.AND P1, PT, R2, RZ, PT ;  /* 0x000000ff0200720c */ /* 0x000fe20003f26270 */
[C---:B------:R-:W-:Y:S02]  /*0890*/  VIADD R37, R148.reuse, 0x25 ;  /* 0x0000002594257836 */ /* 0x040fe40000000000 */
[----:B---3--:R-:W-:Y:S02]  /*08a0*/  IMAD.MOV R9, RZ, RZ, -R7 ;  /* 0x000000ffff097224 */ /* 0x008fe400078e0a07 */
[----:B------:R-:W-:Y:S01]  /*08b0*/  VIADD R40, R148, 0x23 ;  /* 0x0000002394287836 */ /* 0x000fe20000000000 */
[----:B------:R-:W-:Y:S01]  /*08c0*/  IABS R33, R37 ;  /* 0x0000002500217213 */ /* 0x000fe20000000000 */
[----:B------:R-:W-:-:S02]  /*08d0*/  IMAD R9, R9, R12, RZ ;  /* 0x0000000c09097224 */ /* 0x000fc400078e02ff */
[----:B--2---:R-:W-:Y:S02]  /*08e0*/  IMAD.MOV.U32 R4, RZ, RZ, RZ ;  /* 0x000000ffff047224 */ /* 0x004fe400078e00ff */
[----:B------:R-:W-:Y:S01]  /*08f0*/  IMAD.HI.U32 R7, R7, R9, R6 ;  /* 0x0000000907077227 */ /* 0x000fe200078e0006 */
[----:B------:R-:W-:-:S03]  /*0900*/  IABS R6, R2 ;  /* 0x0000000200067213 */ /* 0x000fc60000000000 */
[----:B0-----:R-:W-:Y:S02]  /*0910*/  IMAD.MOV R9, RZ, RZ, -R5 ;  /* 0x000000ffff097224 */ /* 0x001fe400078e0a05 */
[----:B------:R-:W-:-:S04]  /*0920*/  IMAD.HI.U32 R7, R7, R107, RZ ;  /* 0x0000006b07077227 */ /* 0x000fc800078e00ff */
[----:B------:R-:W-:Y:S02]  /*0930*/  IMAD.MOV R7, RZ, RZ, -R7 ;  /* 0x000000ffff077224 */ /* 0x000fe400078e0a07 */
[----:B------:R-:W-:Y:S02]  /*0940*/  VIADD R41, R148, 0x22 ;  /* 0x0000002294297836 */ /* 0x000fe40000000000 */
[----:B------:R-:W-:Y:S02]  /*0950*/  IMAD R107, R12, R7, R107 ;  /* 0x000000070c6b7224 */ /* 0x000fe400078e026b */
[----:B------:R-:W-:Y:S02]  /*0960*/  IMAD R7, R9, R0, RZ ;  /* 0x0000000009077224 */ /* 0x000fe400078e02ff */
[----:B------:R-:W-:Y:S01]  /*0970*/  VIADD R44, R148, 0x20 ;  /* 0x00000020942c7836 */ /* 0x000fe20000000000 */
[----:B------:R-:W-:Y:S01]  /*0980*/  ISETP.GT.U32.AND P0, PT, R12, R107, PT ;  /* 0x0000006b0c00720c */ /* 0x000fe20003f04070 */
[----:B------:R-:W-:-:S03]  /*0990*/  IMAD.HI.U32 R7, R5, R7, R4 ;  /* 0x0000000705077227 */ /* 0x000fc600078e0004 */
[----:B------:R-:W-:Y:S01]  /*09a0*/  IABS R38, R44 ;  /* 0x0000002c00267213 */ /* 0x000fe20000000000 */
[----:B------:R-:W-:Y:S02]  /*09b0*/  VIADD R45, R148, 0x1f ;  /* 0x0000001f942d7836 */ /* 0x000fe40000000000 */
[----:B------:R-:W-:-:S04]  /*09c0*/  IMAD.HI.U32 R4, R7, R6, RZ ;  /* 0x0000000607047227 */ /* 0x000fc800078e00ff */
[----:B------:R-:W-:Y:S02]  /*09d0*/  IMAD.MOV R9, RZ, RZ, -R4 ;  /* 0x000000ffff097224 */ /* 0x000fe400078e0a04 */
[----:B------:R-:W-:Y:S02]  /*09e0*/  @!P0 IMAD.IADD R107, R107, 0x1, -R12 ;  /* 0x000000016b6b8824 */ /* 0x000fe400078e0a0c */
[----:B------:R-:W-:-:S03]  /*09f0*/  IMAD.HI.U32 R4, R7, R10, RZ ;  /* 0x0000000a07047227 */ /* 0x000fc600078e00ff */
[----:B------:R-:W-:Y:S01]  /*0a00*/  ISETP.GT.U32.AND P3, PT, R12, R107, PT ;  /* 0x0000006b0c00720c */ /* 0x000fe20003f64070 */
[----:B------:R-:W-:-:S04]  /*0a10*/  IMAD.HI.U32 R5, R7, R8, RZ ;  /* 0x0000000807057227 */ /* 0x000fc800078e00ff */
[C---:B------:R-:W-:Y:S01]  /*0a20*/  IMAD R2, R0.reuse, R9, R6 ;  /* 0x0000000900027224 */ /* 0x040fe200078e0206 */
[----:B------:R-:W-:Y:S01]  /*0a30*/  IABS R6, R14 ;  /* 0x0000000e00067213 */ /* 0x000fe20000000000 */
[----:B------:R-:W-:Y:S02]  /*0a40*/  IMAD.MOV R9, RZ, RZ, -R4 ;  /* 0x000000ffff097224 */ /* 0x000fe400078e0a04 */
[----:B------:R-:W-:Y:S01]  /*0a50*/  IMAD.MOV R5, RZ, RZ, -R5 ;  /* 0x000000ffff057224 */ /* 0x000fe200078e0a05 */
[C---:B------:R-:W-:Y:S01]  /*0a60*/  ISETP.GT.U32.AND P0, PT, R0.reuse, R2, PT ;  /* 0x000000020000720c */ /* 0x040fe20003f04070 */
[C---:B------:R-:W-:Y:S01]  /*0a70*/  IMAD R4, R0.reuse, R9, R10 ;  /* 0x0000000900047224 */ /* 0x040fe200078e020a */
[----:B------:R-:W-:Y:S01]  /*0a80*/  IABS R10, R15 ;  /* 0x0000000f000a7213 */ /* 0x000fe20000000000 */
[----:B------:R-:W-:Y:S02]  /*0a90*/  IMAD.MOV.U32 R9, RZ, RZ, R6 ;  /* 0x000000ffff097224 */ /* 0x000fe400078e0006 */
[C---:B------:R-:W-:Y:S01]  /*0aa0*/  IMAD R5, R0.reuse, R5, R8 ;  /* 0x0000000500057224 */ /* 0x040fe200078e0208 */
[----:B------:R-:W-:Y:S01]  /*0ab0*/  ISETP.GT.U32.AND P5, PT, R0, R4, PT ;  /* 0x000000040000720c */ /* 0x000fe20003fa4070 */
[----:B------:R-:W-:Y:S01]  /*0ac0*/  @!P3 IMAD.IADD R107, R107, 0x1, -R12 ;  /* 0x000000016b6bb824 */ /* 0x000fe200078e0a0c */
[----:B------:R-:W-:Y:S01]  /*0ad0*/  ISETP.GE.AND P3, PT, R16, RZ, PT ;  /* 0x000000ff1000720c */ /* 0x000fe20003f66270 */
[----:B------:R-:W-:Y:S01]  /*0ae0*/  IMAD.HI.U32 R6, R7, R9, RZ ;  /* 0x0000000907067227 */ /* 0x000fe200078e00ff */
[----:B------:R-:W-:-:S03]  /*0af0*/  ISETP.GT.U32.AND P6, PT, R0, R5, PT ;  /* 0x000000050000720c */ /* 0x000fc60003fc4070 */
[----:B------:R-:W-:Y:S02]  /*0b00*/  IMAD.MOV R6, RZ, RZ, -R6 ;  /* 0x000000ffff067224 */ /* 0x000fe400078e0a06 */
[--C-:B------:R-:W-:Y:S02]  /*0b10*/  @!P0 IMAD.IADD R2, R2, 0x1, -R0.reuse ;  /* 0x0000000102028824 */ /* 0x100fe400078e0a00 */
[----:B------:R-:W-:Y:S02]  /*0b20*/  IMAD R6, R0, R6, R9 ;  /* 0x0000000600067224 */ /* 0x000fe400078e0209 */
[----:B------:R-:W-:Y:S01]  /*0b30*/  VIADD R12, R148, 0x3a ;  /* 0x0000003a940c7836 */ /* 0x000fe20000000000 */
[C---:B------:R-:W-:Y:S01]  /*0b40*/  ISETP.GT.U32.AND P0, PT, R0.reuse, R2, PT ;  /* 0x000000020000720c */ /* 0x040fe20003f04070 */
[----:B------:R-:W-:Y:S01]  /*0b50*/  @!P3 IMAD.MOV R107, RZ, RZ, -R107 ;  /* 0x000000ffff6bb224 */ /* 0x000fe200078e0a6b */
[----:B------:R-:W-:Y:S01]  /*0b60*/  ISETP.GT.U32.AND P3, PT, R0, R6, PT ;  /* 0x000000060000720c */ /* 0x000fe20003f64070 */
[----:B------:R-:W-:Y:S01]  /*0b70*/  @!P6 IMAD.IADD R5, R5, 0x1, -R0 ;  /* 0x000000010505e824 */ /* 0x000fe200078e0a00 */
[----:B------:R-:W-:Y:S01]  /*0b80*/  IABS R11, R12 ;  /* 0x0000000c000b7213 */ /* 0x000fe20000000000 */
[----:B------:R-:W-:Y:S01]  /*0b90*/  IMAD.HI.U32 R8, R7, R10, RZ ;  /* 0x0000000a07087227 */ /* 0x000fe200078e00ff */
[----:B------:R-:W-:-:S02]  /*0ba0*/  @!P4 LOP3.LUT R107, RZ, R42, RZ, 0x33, !PT ;  /* 0x0000002aff6bc212 */ /* 0x000fc400078e33ff */
[----:B------:R-:W-:Y:S01]  /*0bb0*/  ISETP.GT.U32.AND P6, PT, R0, R5, PT ;  /* 0x000000050000720c */ /* 0x000fe20003fc4070 */
[----:B------:R-:W-:Y:S01]  /*0bc0*/  IMAD.MOV R9, RZ, RZ, -R8 ;  /* 0x000000ffff097224 */ /* 0x000fe200078e0a08 */
[----:B------:R-:W-:Y:S01]  /*0bd0*/  ISETP.GE.AND P4, PT, R13, RZ, PT ;  /* 0x000000ff0d00720c */ /* 0x000fe20003f86270 */
[--C-:B------:R-:W-:Y:S02]  /*0be0*/  @!P5 IMAD.IADD R4, R4, 0x1, -R0.reuse ;  /* 0x000000010404d824 */ /* 0x100fe400078e0a00 */
[--C-:B------:R-:W-:Y:S01]  /*0bf0*/  @!P0 IMAD.IADD R2, R2, 0x1, -R0.reuse ;  /* 0x0000000102028824 */ /* 0x100fe200078e0a00 */
[----:B------:R-:W-:Y:S01]  /*0c00*/  ISETP.GE.AND P0, PT, R14, RZ, PT ;  /* 0x000000ff0e00720c */ /* 0x000fe20003f06270 */
[----:B------:R-:W-:Y:S01]  /*0c10*/  @!P3 IMAD.IADD R6, R6, 0x1, -R0 ;  /* 0x000000010606b824 */ /* 0x000fe200078e0a00 */
[C---:B------:R-:W-:Y:S01]  /*0c20*/  ISETP.GT.U32.AND P5, PT, R0.reuse, R4, PT ;  /* 0x000000040000720c */ /* 0x040fe20003fa4070 */
[C---:B------:R-:W-:Y:S01]  /*0c30*/  IMAD R8, R0.reuse, R9, R10 ;  /* 0x0000000900087224 */ /* 0x040fe200078e020a */
[----:B------:R-:W-:Y:S01]  /*0c40*/  ISETP.GE.AND P3, PT, R15, RZ, PT ;  /* 0x000000ff0f00720c */ /* 0x000fe20003f66270 */
[----:B------:R-:W-:Y:S01]  /*0c50*/  @!P1 IMAD.MOV R2, RZ, RZ, -R2 ;  /* 0x000000ffff029224 */ /* 0x000fe200078e0a02 */
[----:B------:R-:W-:Y:S01]  /*0c60*/  ISETP.GT.U32.AND P1, PT, R0, R6, PT ;  /* 0x000000060000720c */ /* 0x000fe20003f24070 */
[----:B------:R-:W-:-:S04]  /*0c70*/  IMAD.HI.U32 R9, R7, R11, RZ ;  /* 0x0000000b07097227 */ /* 0x000fc800078e00ff */
[--C-:B------:R-:W-:Y:S01]  /*0c80*/  @!P6 IMAD.IADD R5, R5, 0x1, -R0.reuse ;  /* 0x000000010505e824 */ /* 0x100fe200078e0a00 */
[----:B------:R-:W-:Y:S01]  /*0c90*/  ISETP.GT.U32.AND P6, PT, R0, R8, PT ;  /* 0x000000080000720c */ /* 0x000fe20003fc4070 */
[----:B------:R-:W-:Y:S02]  /*0ca0*/  IMAD.MOV R9, RZ, RZ, -R9 ;  /* 0x000000ffff097224 */ /* 0x000fe400078e0a09 */
[----:B------:R-:W-:Y:S02]  /*0cb0*/  VIADD R10, R148, 0x39 ;  /* 0x00000039940a7836 */ /* 0x000fe40000000000 */
[----:B------:R-:W-:Y:S02]  /*0cc0*/  IMAD R9, R0, R9, R11 ;  /* 0x0000000900097224 */ /* 0x000fe400078e020b */
[--C-:B------:R-:W-:Y:S01]  /*0cd0*/  @!P1 IMAD.IADD R6, R6, 0x1, -R0.reuse ;  /* 0x0000000106069824 */ /* 0x100fe200078e0a00 */
[----:B------:R-:W-:Y:S01]  /*0ce0*/  IABS R14, R10 ;  /* 0x0000000a000e7213 */ /* 0x000fe20000000000 */
[--C-:B------:R-:W-:Y:S01]  /*0cf0*/  @!P5 IMAD.IADD R4, R4, 0x1, -R0.reuse ;  /* 0x000000010404d824 */ /* 0x100fe200078e0a00 */
[----:B------:R-:W-:Y:S01]  /*0d00*/  ISETP.GT.U32.AND P1, PT, R0, R9, PT ;  /* 0x000000090000720c */ /* 0x000fe20003f24070 */
[----:B------:R-:W-:Y:S01]  /*0d10*/  VIADD R13, R148, 0x36 ;  /* 0x00000036940d7836 */ /* 0x000fe20000000000 */
[----:B------:R-:W-:Y:S01]  /*0d20*/  ISETP.GE.AND P5, PT, R12, RZ, PT ;  /* 0x000000ff0c00720c */ /* 0x000fe20003fa6270 */
[----:B------:R-:W-:-:S02]  /*0d30*/  @!P6 IMAD.IADD R8, R8, 0x1, -R0 ;  /* 0x000000010808e824 */ /* 0x000fc400078e0a00 */
[----:B------:R-:W-:Y:S01]  /*0d40*/  VIADD R12, R148, 0x37 ;  /* 0x00000037940c7836 */ /* 0x000fe20000000000 */
[----:B------:R-:W-:Y:S01]  /*0d50*/  IABS R18, R13 ;  /* 0x0000000d00127213 */ /* 0x000fe20000000000 */
[----:B------:R-:W-:Y:S01]  /*0d60*/  @!P2 IMAD.MOV R5, RZ, RZ, -R5 ;  /* 0x000000ffff05a224 */ /* 0x000fe200078e0a05 */
[----:B------:R-:W-:Y:S01]  /*0d70*/  ISETP.GT.U32.AND P6, PT, R0, R8, PT ;  /* 0x000000080000720c */ /* 0x000fe20003fc4070 */
[----:B------:R-:W-:Y:S01]  /*0d80*/  @!P0 IMAD.MOV R6, RZ, RZ, -R6 ;  /* 0x000000ffff068224 */ /* 0x000fe200078e0a06 */
[----:B------:R-:W-:Y:S01]  /*0d90*/  ISETP.GE.AND P2, PT, R10, RZ, PT ;  /* 0x000000ff0a00720c */ /* 0x000fe20003f46270 */
[----:B------:R-:W-:Y:S01]  /*0da0*/  IMAD.HI.U32 R10, R7, R14, RZ ;  /* 0x0000000e070a7227 */ /* 0x000fe200078e00ff */
[----:B------:R-:W-:Y:S02]  /*0db0*/  IABS R16, R12 ;  /* 0x0000000c00107213 */ /* 0x000fe40000000000 */
[----:B------:R-:W-:Y:S01]  /*0dc0*/  ISETP.GE.AND P0, PT, R12, RZ, PT ;  /* 0x000000ff0c00720c */ /* 0x000fe20003f06270 */
[----:B------:R-:W-:-:S02]  /*0dd0*/  @!P1 IMAD.IADD R9, R9, 0x1, -R0 ;  /* 0x0000000109099824 */ /* 0x000fc400078e0a00 */
[----:B------:R-:W-:-:S03]  /*0de0*/  IMAD.HI.U32 R12, R7, R16, RZ ;  /* 0x00000010070c7227 */ /* 0x000fc600078e00ff */
[----:B------:R-:W-:Y:S01]  /*0df0*/  ISETP.GT.U32.AND P1, PT, R0, R9, PT ;  /* 0x000000090000720c */ /* 0x000fe20003f24070 */
[----:B------:R-:W-:Y:S01]  /*0e00*/  @!P6 IMAD.IADD R8, R8, 0x1, -R0 ;  /* 0x000000010808e824 */ /* 0x000fe200078e0a00 */
[----:B------:R-:W-:Y:S01]  /*0e10*/  ISETP.GE.AND P6, PT, R13, RZ, PT ;  /* 0x000000ff0d00720c */ /* 0x000fe20003fc6270 */
[----:B------:R-:W-:Y:S02]  /*0e20*/  IMAD.MOV R13, RZ, RZ, -R10 ;  /* 0x000000ffff0d7224 */ /* 0x000fe400078e0a0a */
[----:B------:R-:W-:Y:S02]  /*0e30*/  VIADD R11, R148, 0x38 ;  /* 0x00000038940b7836 */ /* 0x000fe40000000000 */
[C---:B------:R-:W-:Y:S02]  /*0e40*/  IMAD R10, R0.reuse, R13, R14 ;  /* 0x0000000d000a7224 */ /* 0x040fe400078e020e */
[----:B------:R-:W-:Y:S01]  /*0e50*/  IMAD.MOV R17, RZ, RZ, -R12 ;  /* 0x000000ffff117224 */ /* 0x000fe200078e0a0c */
[----:B------:R-:W-:Y:S01]  /*0e60*/  IABS R15, R11 ;  /* 0x0000000b000f7213 */ /* 0x000fe20000000000 */
[----:B------:R-:W-:Y:S01]  /*0e70*/  @!P3 IMAD.MOV R8, RZ, RZ, -R8 ;  /* 0x000000ffff08b224 */ /* 0x000fe200078e0a08 */
[----:B------:R-:W-:Y:S01]  /*0e80*/  ISETP.GT.U32.AND P3, PT, R0, R10, PT ;  /* 0x0000000a0000720c */ /* 0x000fe20003f64070 */
[----:B------:R-:W-:-:S02]  /*0e90*/  @!P1 IMAD.IADD R9, R9, 0x1, -R0 ;  /* 0x0000000109099824 */ /* 0x000fc400078e0a00 */
[C---:B------:R-:W-:Y:S01]  /*0ea0*/  IMAD R12, R0.reuse, R17, R16 ;  /* 0x00000011000c7224 */ /* 0x040fe200078e0210 */
[----:B------:R-:W-:Y:S01]  /*0eb0*/  IABS R16, R21 ;  /* 0x0000001500107213 */ /* 0x000fe20000000000 */
[----:B------:R-:W-:Y:S01]  /*0ec0*/  @!P4 IMAD.MOV R4, RZ, RZ, -R4 ;  /* 0x000000ffff04c224 */ /* 0x000fe200078e0a04 */
[----:B------:R-:W-:Y:S01]  /*0ed0*/  ISETP.GE.AND P4, PT, R11, RZ, PT ;  /* 0x000000ff0b00720c */ /* 0x000fe20003f86270 */
[----:B------:R-:W-:Y:S01]  /*0ee0*/  @!P5 IMAD.MOV R9, RZ, RZ, -R9 ;  /* 0x000000ffff09d224 */ /* 0x000fe200078e0a09 */
[----:B------:R-:W-:Y:S01]  /*0ef0*/  ISETP.GT.U32.AND P5, PT, R0, R12, PT ;  /* 0x0000000c0000720c */ /* 0x000fe20003fa4070 */
[----:B------:R-:W-:-:S04]  /*0f00*/  IMAD.HI.U32 R11, R7, R15, RZ ;  /* 0x0000000f070b7227 */ /* 0x000fc800078e00ff */
[----:B------:R-:W-:Y:S02]  /*0f10*/  IMAD.MOV R11, RZ, RZ, -R11 ;  /* 0x000000ffff0b7224 */ /* 0x000fe400078e0a0b */
[----:B------:R-:W-:-:S04]  /*0f20*/  IMAD.HI.U32 R13, R7, R18, RZ ;  /* 0x00000012070d7227 */ /* 0x000fc800078e00ff */
[----:B------:R-:W-:Y:S02]  /*0f30*/  IMAD R11, R0, R11, R15 ;  /* 0x0000000b000b7224 */ /* 0x000fe400078e020f */
[----:B------:R-:W-:Y:S02]  /*0f40*/  IMAD.MOV R13, RZ, RZ, -R13 ;  /* 0x000000ffff0d7224 */ /* 0x000fe400078e0a0d */
[----:B------:R-:W-:Y:S01]  /*0f50*/  @!P3 IMAD.IADD R10, R10, 0x1, -R0 ;  /* 0x000000010a0ab824 */ /* 0x000fe200078e0a00 */
[C---:B------:R-:W-:Y:S01]  /*0f60*/  ISETP.GT.U32.AND P1, PT, R0.reuse, R11, PT ;  /* 0x0000000b0000720c */ /* 0x040fe20003f24070 */
[----:B------:R-:W-:Y:S01]  /*0f70*/  IMAD R13, R0, R13, R18 ;  /* 0x0000000d000d7224 */ /* 0x000fe200078e0212 */
[----:B------:R-:W-:Y:S01]  /*0f80*/  IABS R18, R22 ;  /* 0x0000001600127213 */ /* 0x000fe20000000000 */
[----:B------:R-:W-:Y:S01]  /*0f90*/  @!P5 IMAD.IADD R12, R12, 0x1, -R0 ;  /* 0x000000010c0cd824 */ /* 0x000fe200078e0a00 */
[----:B------:R-:W-:Y:S01]  /*0fa0*/  ISETP.GT.U32.AND P3, PT, R0, R10, PT ;  /* 0x0000000a0000720c */ /* 0x000fe20003f64070 */
[----:B------:R-:W-:-:S03]  /*0fb0*/  IMAD.HI.U32 R14, R7, R16, RZ ;  /* 0x00000010070e7227 */ /* 0x000fc600078e00ff */
[----:B------:R-:W-:Y:S01]  /*0fc0*/  ISETP.GT.U32.AND P5, PT, R0, R12, PT ;  /* 0x0000000c0000720c */ /* 0x000fe20003fa4070 */
[----:B------:R-:W-:-:S04]  /*0fd0*/  IMAD.HI.U32 R15, R7, R18, RZ ;  /* 0x00000012070f7227 */ /* 0x000fc800078e00ff */
[----:B------:R-:W-:Y:S02]  /*0fe0*/  IMAD.MOV R15, RZ, RZ, -R15 ;  /* 0x000000ffff0f7224 */ /* 0x000fe400078e0a0f */
[--C-:B------:R-:W-:Y:S02]  /*0ff0*/  @!P1 IMAD.IADD R11, R11, 0x1, -R0.reuse ;  /* 0x000000010b0b9824 */ /* 0x100fe400078e0a00 */
[----:B------:R-:W-:Y:S01]  /*1000*/  @!P3 IMAD.IADD R10, R10, 0x1, -R0 ;  /* 0x000000010a0ab824 */ /* 0x000fe200078e0a00 */
[C---:B------:R-:W-:Y:S01]  /*1010*/  ISETP.GT.U32.AND P3, PT, R0.reuse, R13, PT ;  /* 0x0000000d0000720c */ /* 0x040fe20003f64070 */
[C---:B------:R-:W-:Y:S01]  /*1020*/  IMAD R15, R0.reuse, R15, R18 ;  /* 0x0000000f000f7224 */ /* 0x040fe200078e0212 */
[----:B------:R-:W-:Y:S01]  /*1030*/  ISETP.GT.U32.AND P1, PT, R0, R11, PT ;  /* 0x0000000b0000720c */ /* 0x000fe20003f24070 */
[----:B------:R-:W-:Y:S02]  /*1040*/  @!P5 IMAD.IADD R12, R12, 0x1, -R0 ;  /* 0x000000010c0cd824 */ /* 0x000fe400078e0a00 */
[----:B------:R-:W-:Y:S01]  /*1050*/  IMAD.MOV R17, RZ, RZ, -R14 ;  /* 0x000000ffff117224 */ /* 0x000fe200078e0a0e */
[----:B------:R-:W-:Y:S01]  /*1060*/  ISETP.GT.U32.AND P5, PT, R0, R15, PT ;  /* 0x0000000f0000720c */ /* 0x000fe20003fa4070 */
[----:B------:R-:W-:-:S02]  /*1070*/  IMAD.MOV.U32 R18, RZ, RZ, R19 ;  /* 0x000000ffff127224 */ /* 0x000fc400078e0013 */
[----:B------:R-:W-:Y:S02]  /*1080*/  IMAD R14, R0, R17, R16 ;  /* 0x00000011000e7224 */ /* 0x000fe400078e0210 */
[----:B------:R-:W-:-:S04]  /*1090*/  IMAD.HI.U32 R16, R7, R18, RZ ;  /* 0x0000001207107227 */ /* 0x000fc800078e00ff */
[----:B------:R-:W-:Y:S02]  /*10a0*/  @!P3 IMAD.IADD R13, R13, 0x1, -R0 ;  /* 0x000000010d0db824 */ /* 0x000fe400078e0a00 */
[----:B------:R-:W-:Y:S01]  /*10b0*/  @!P2 IMAD.MOV R10, RZ, RZ, -R10 ;  /* 0x000000ffff0aa224 */ /* 0x000fe200078e0a0a */
[----:B------:R-:W-:Y:S01]  /*10c0*/  ISETP.GE.AND P2, PT, R21, RZ, PT ;  /* 0x000000ff1500720c */ /* 0x000fe20003f46270 */
[--C-:B------:R-:W-:Y:S01]  /*10d0*/  @!P1 IMAD.IADD R11, R11, 0x1, -R0.reuse ;  /* 0x000000010b0b9824 */ /* 0x100fe200078e0a00 */
[C---:B------:R-:W-:Y:S01]  /*10e0*/  ISETP.GT.U32.AND P1, PT, R0.reuse, R14, PT ;  /* 0x0000000e0000720c */ /* 0x040fe20003f24070 */
[----:B------:R-:W-:Y:S01]  /*10f0*/  @!P5 IMAD.IADD R15, R15, 0x1, -R0 ;  /* 0x000000010f0fd824 */ /* 0x000fe200078e0a00 */
[----:B------:R-:W-:Y:S01]  /*1100*/  IABS R21, R25 ;  /* 0x0000001900157213 */ /* 0x000fe20000000000 */
[----:B------:R-:W-:Y:S01]  /*1110*/  IMAD.MOV R19, RZ, RZ, -R16 ;  /* 0x000000ffff137224 */ /* 0x000fe200078e0a10 */
[C---:B------:R-:W-:Y:S01]  /*1120*/  ISETP.GT.U32.AND P3, PT, R0.reuse, R13, PT ;  /* 0x0000000d0000720c */ /* 0x040fe20003f64070 */
[----:B------:R-:W-:Y:S01]  /*1130*/  IMAD.HI.U32 R17, R7, R20, RZ ;  /* 0x0000001407117227 */ /* 0x000fe200078e00ff */
[----:B------:R-:W-:-:S03]  /*1140*/  ISETP.GT.U32.AND P5, PT, R0, R15, PT ;  /* 0x0000000f0000720c */ /* 0x000fc60003fa4070 */
[----:B------:R-:W-:Y:S02]  /*1150*/  IMAD R16, R0, R19, R18 ;  /* 0x0000001300107224 */ /* 0x000fe400078e0212 */
[----:B------:R-:W-:-:S04]  /*1160*/  IMAD.HI.U32 R18, R7, R21, RZ ;  /* 0x0000001507127227 */ /* 0x000fc800078e00ff */
[----:B------:R-:W-:Y:S02]  /*1170*/  IMAD.MOV R17, RZ, RZ, -R17 ;  /* 0x000000ffff117224 */ /* 0x000fe400078e0a11 */
[----:B------:R-:W-:Y:S02]  /*1180*/  IMAD.MOV R18, RZ, RZ, -R18 ;  /* 0x000000ffff127224 */ /* 0x000fe400078e0a12 */
[----:B------:R-:W-:Y:S01]  /*1190*/  @!P1 IMAD.IADD R14, R14, 0x1, -R0 ;  /* 0x000000010e0e9824 */ /* 0x000fe200078e0a00 */
[----:B------:R-:W-:Y:S01]  /*11a0*/  ISETP.GE.AND P1, PT, R22, RZ, PT ;  /* 0x000000ff1600720c */ /* 0x000fe20003f26270 */
[C---:B------:R-:W-:Y:S01]  /*11b0*/  IMAD R17, R0.reuse, R17, R20 ;  /* 0x0000001100117224 */ /* 0x040fe200078e0214 */
[----:B------:R-:W-:Y:S01]  /*11c0*/  IABS R22, R27 ;  /* 0x0000001b00167213 */ /* 0x000fe20000000000 */
[--C-:B------:R-:W-:Y:S01]  /*11d0*/  @!P3 IMAD.IADD R13, R13, 0x1, -R0.reuse ;  /* 0x000000010d0db824 */ /* 0x100fe200078e0a00 */
[C---:B------:R-:W-:Y:S01]  /*11e0*/  ISETP.GT.U32.AND P3, PT, R0.reuse, R16, PT ;  /* 0x000000100000720c */ /* 0x040fe20003f64070 */
[C---:B------:R-:W-:Y:S01]  /*11f0*/  IMAD R18, R0.reuse, R18, R21 ;  /* 0x0000001200127224 */ /* 0x040fe200078e0215 */
[----:B------:R-:W-:Y:S01]  /*1200*/  IABS R21, R26 ;  /* 0x0000001a00157213 */ /* 0x000fe20000000000 */
[----:B------:R-:W-:Y:S01]  /*1210*/  @!P4 IMAD.MOV R11, RZ, RZ, -R11 ;  /* 0x000000ffff0bc224 */ /* 0x000fe200078e0a0b */
[C---:B------:R-:W-:Y:S01]  /*1220*/  ISETP.GT.U32.AND P4, PT, R0.reuse, R14, PT ;  /* 0x0000000e0000720c */ /* 0x040fe20003f84070 */
[----:B------:R-:W-:Y:S01]  /*1230*/  @!P6 IMAD.MOV R13, RZ, RZ, -R13 ;  /* 0x000000ffff0de224 */ /* 0x000fe200078e0a0d */
[C---:B------:R-:W-:Y:S01]  /*1240*/  ISETP.GT.U32.AND P6, PT, R0.reuse, R17, PT ;  /* 0x000000110000720c */ /* 0x040fe20003fc4070 */
[----:B------:R-:W-:Y:S01]  /*1250*/  @!P5 IMAD.IADD R15, R15, 0x1, -R0 ;  /* 0x000000010f0fd824 */ /* 0x000fe200078e0a00 */
[----:B------:R-:W-:Y:S01]  /*1260*/  ISETP.GT.U32.AND P5, PT, R0, R18, PT ;  /* 0x000000120000720c */ /* 0x000fe20003fa4070 */
[----:B------:R-:W-:-:S04]  /*1270*/  IMAD.HI.U32 R19, R7, R21, RZ ;  /* 0x0000001507137227 */ /* 0x000fc800078e00ff */
[--C-:B------:R-:W-:Y:S01]  /*1280*/  @!P3 IMAD.IADD R16, R16, 0x1, -R0.reuse ;  /* 0x000000011010b824 */ /* 0x100fe200078e0a00 */
[----:B------:R-:W-:Y:S01]  /*1290*/  ISETP.GE.AND P3, PT, R25, RZ, PT ;  /* 0x000000ff1900720c */ /* 0x000fe20003f66270 */
[----:B------:R-:W-:Y:S02]  /*12a0*/  IMAD.MOV R19, RZ, RZ, -R19 ;  /* 0x000000ffff137224 */ /* 0x000fe400078e0a13 */
[--C-:B------:R-:W-:Y:S01]  /*12b0*/  @!P4 IMAD.IADD R14, R14, 0x1, -R0.reuse ;  /* 0x000000010e0ec824 */ /* 0x100fe200078e0a00 */
[----:B------:R-:W-:Y:S01]  /*12c0*/  ISETP.GE.AND P4, PT, R24, RZ, PT ;  /* 0x000000ff1800720c */ /* 0x000fe20003f86270 */
[--C-:B------:R-:W-:Y:S01]  /*12d0*/  @!P6 IMAD.IADD R17, R17, 0x1, -R0.reuse ;  /* 0x000000011111e824 */ /* 0x100fe200078e0a00 */
[----:B------:R-:W-:Y:S01]  /*12e0*/  ISETP.GT.U32.AND P6, PT, R0, R16, PT ;  /* 0x000000100000720c */ /* 0x000fe20003fc4070 */
[----:B------:R-:W-:Y:S01]  /*12f0*/  @!P5 IMAD.IADD R18, R18, 0x1, -R0 ;  /* 0x000000011212d824 */ /* 0x000fe200078e0a00 */
[----:B------:R-:W-:Y:S01]  /*1300*/  IABS R24, R29 ;  /* 0x0000001d00187213 */ /* 0x000fe20000000000 */
[----:B------:R-:W-:Y:S01]  /*1310*/  @!P2 IMAD.MOV R14, RZ, RZ, -R14 ;  /* 0x000000ffff0ea224 */ /* 0x000fe200078e0a0e */
[C---:B------:R-:W-:Y:S01]  /*1320*/  ISETP.GT.U32.AND P5, PT, R0.reuse, R17, PT ;  /* 0x000000110000720c */ /* 0x040fe20003fa4070 */
[----:B------:R-:W-:Y:S01]  /*1330*/  IMAD.HI.U32 R20, R7, R22, RZ ;  /* 0x0000001607147227 */ /* 0x000fe200078e00ff */
[----:B------:R-:W-:-:S03]  /*1340*/  ISETP.GT.U32.AND P2, PT, R0, R18, PT ;  /* 0x000000120000720c */ /* 0x000fc60003f44070 */
[----:B------:R-:W-:Y:S02]  /*1350*/  IMAD R19, R0, R19, R21 ;  /* 0x0000001300137224 */ /* 0x000fe400078e0215 */
[----:B------:R-:W-:Y:S02]  /*1360*/  IMAD.MOV R21, RZ, RZ, -R20 ;  /* 0x000000ffff157224 */ /* 0x000fe400078e0a14 */
[----:B------:R-:W-:Y:S01]  /*1370*/  @!P0 IMAD.MOV R12, RZ, RZ, -R12 ;  /* 0x000000ffff0c8224 */ /* 0x000fe200078e0a0c */
[----:B------:R-:W-:Y:S01]  /*1380*/  ISETP.GE.AND P0, PT, R23, RZ, PT ;  /* 0x000000ff1700720c */ /* 0x000fe20003f06270 */
[----:B------:R-:W-:Y:S01]  /*1390*/  @!P6 IMAD.IADD R16, R16, 0x1, -R0 ;  /* 0x000000011010e824 */ /* 0x000fe200078e0a00 */
[----:B------:R-:W-:Y:S01]  /*13a0*/  IABS R23, R28 ;  /* 0x0000001c00177213 */ /* 0x000fe20000000000 */
[C---:B------:R-:W-:Y:S01]  /*13b0*/  IMAD R20, R0.reuse, R21, R22 ;  /* 0x0000001500147224 */ /* 0x040fe200078e0216 */
[----:B------:R-:W-:Y:S01]  /*13c0*/  ISETP.GT.U32.AND P6, PT, R0, R19, PT ;  /* 0x000000130000720c */ /* 0x000fe20003fc4070 */
[----:B------:R-:W-:-:S02]  /*13d0*/  @!P2 IMAD.IADD R18, R18, 0x1, -R0 ;  /* 0x000000011212a824 */ /* 0x000fc400078e0a00 */
[----:B------:R-:W-:Y:S01]  /*13e0*/  IMAD.HI.U32 R21, R7, R23, RZ ;  /* 0x0000001707157227 */ /* 0x000fe200078e00ff */
[----:B------:R-:W-:-:S03]  /*13f0*/  ISETP.GT.U32.AND P2, PT, R0, R20, PT ;  /* 0x000000140000720c */ /* 0x000fc60003f44070 */
[----:B------:R-:W-:Y:S02]  /*1400*/  IMAD.MOV R21, RZ, RZ, -R21 ;  /* 0x000000ffff157224 */ /* 0x000fe400078e0a15 */
[----:B------:R-:W-:-:S04]  /*1410*/  IMAD.HI.U32 R22, R7, R24, RZ ;  /* 0x0000001807167227 */ /* 0x000fc800078e00ff */
[----:B------:R-:W-:Y:S01]  /*1420*/  @!P6 IMAD.IADD R19, R19, 0x1, -R0 ;  /* 0x000000011313e824 */ /* 0x000fe200078e0a00 */
[----:B------:R-:W-:Y:S01]  /*1430*/  ISETP.GE.AND P6, PT, R27, RZ, PT ;  /* 0x000000ff1b00720c */ /* 0x000fe20003fc6270 */
[----:B------:R-:W-:Y:S01]  /*1440*/  IMAD R21, R0, R21, R23 ;  /* 0x0000001500157224 */ /* 0x000fe200078e0217 */
[----:B------:R-:W-:Y:S01]  /*1450*/  IABS R23, R30 ;  /* 0x0000001e00177213 */ /* 0x000fe20000000000 */
[----:B------:R-:W-:Y:S02]  /*1460*/  IMAD.MOV R25, RZ, RZ, -R22 ;  /* 0x000000ffff197224 */ /* 0x000fe400078e0a16 */
[----:B------:R-:W-:Y:S02]  /*1470*/  @!P2 IMAD.IADD R20, R20, 0x1, -R0 ;  /* 0x000000011414a824 */ /* 0x000fe400078e0a00 */
[----:B------:R-:W-:Y:S01]  /*1480*/  @!P1 IMAD.MOV R15, RZ, RZ, -R15 ;  /* 0x000000ffff0f9224 */ /* 0x000fe200078e0a0f */
[C---:B------:R-:W-:Y:S01]  /*1490*/  ISETP.GT.U32.AND P1, PT, R0.reuse, R19, PT ;  /* 0x000000130000720c */ /* 0x040fe20003f24070 */
[C---:B------:R-:W-:Y:S01]  /*14a0*/  IMAD R22, R0.reuse, R25, R24 ;  /* 0x0000001900167224 */ /* 0x040fe200078e0218 */
[----:B------:R-:W-:Y:S01]  /*14b0*/  ISETP.GT.U32.AND P2, PT, R0, R20, PT ;  /* 0x000000140000720c */ /* 0x000fe20003f44070 */
[----:B------:R-:W-:-:S02]  /*14c0*/  IMAD.MOV.U32 R25, RZ, RZ, R23 ;  /* 0x000000ffff197224 */ /* 0x000fc400078e0017 */
[----:B------:R-:W-:Y:S01]  /*14d0*/  @!P5 IMAD.IADD R17, R17, 0x1, -R0 ;  /* 0x000000011111d824 */ /* 0x000fe200078e0a00 */
[----:B------:R-:W-:Y:S01]  /*14e0*/  ISETP.GE.AND P5, PT, R26, RZ, PT ;  /* 0x000000ff1a00720c */ /* 0x000fe20003fa6270 */
[----:B------:R-:W-:Y:S01]  /*14f0*/  IMAD.HI.U32 R23, R7, R25, RZ ;  /* 0x0000001907177227 */ /* 0x000fe200078e00ff */
[----:B------:R-:W-:-:S03]  /*1500*/  IABS R26, R31 ;  /* 0x0000001f001a7213 */ /* 0x000fc60000000000 */
[----:B------:R-:W-:Y:S01]  /*1510*/  @!P4 IMAD.MOV R17, RZ, RZ, -R17 ;  /* 0x000000ffff11c224 */ /* 0x000fe200078e0a11 */
[----:B------:R-:W-:Y:S01]  /*1520*/  ISETP.GT.U32.AND P4, PT, R0, R22, PT ;  /* 0x000000160000720c */ /* 0x000fe20003f84070 */
[----:B------:R-:W-:-:S04]  /*1530*/  IMAD.HI.U32 R24, R7, R26, RZ ;  /* 0x0000001a07187227 */ /* 0x000fc800078e00ff */
[----:B------:R-:W-:Y:S02]  /*1540*/  IMAD.MOV R23, RZ, RZ, -R23 ;  /* 0x000000ffff177224 */ /* 0x000fe400078e0a17 */
[----:B------:R-:W-:Y:S01]  /*1550*/  @!P1 IMAD.IADD R19, R19, 0x1, -R0 ;  /* 0x0000000113139824 */ /* 0x000fe200078e0a00 */
[----:B------:R-:W-:Y:S01]  /*1560*/  ISETP.GE.AND P1, PT, R29, RZ, PT ;  /* 0x000000ff1d00720c */ /* 0x000fe20003f26270 */
[----:B------:R-:W-:Y:S02]  /*1570*/  IMAD.MOV R27, RZ, RZ, -R24 ;  /* 0x000000ffff1b7224 */ /* 0x000fe400078e0a18 */
[----:B------:R-:W-:Y:S02]  /*1580*/  IMAD R23, R0, R23, R25 ;  /* 0x0000001700177224 */ /* 0x000fe400078e0219 */
[----:B------:R-:W-:Y:S01]  /*1590*/  @!P2 IMAD.IADD R20, R20, 0x1, -R0 ;  /* 0x000000011414a824 */ /* 0x000fe200078e0a00 */
[----:B------:R-:W-:Y:S01]  /*15a0*/  ISETP.GE.AND P2, PT, R30, RZ, PT ;  /* 0x000000ff1e00720c */ /* 0x000fe20003f46270 */
[C---:B------:R-:W-:Y:S01]  /*15b0*/  IMAD R24, R0.reuse, R27, R26 ;  /* 0x0000001b00187224 */ /* 0x040fe200078e021a */
[----:B------:R-:W-:Y:S01]  /*15c0*/  IABS R30, R34 ;  /* 0x00000022001e7213 */ /* 0x000fe20000000000 */
[----:B------:R-:W-:Y:S01]  /*15d0*/  @!P5 IMAD.MOV R19, RZ, RZ, -R19 ;  /* 0x000000ffff13d224 */ /* 0x000fe200078e0a13 */
[----:B------:R-:W-:Y:S01]  /*15e0*/  ISETP.GT.U32.AND P5, PT, R0, R23, PT ;  /* 0x000000170000720c */ /* 0x000fe20003fa4070 */
[----:B------:R-:W-:-:S02]  /*15f0*/  @!P4 IMAD.IADD R22, R22, 0x1, -R0 ;  /* 0x000000011616c824 */ /* 0x000fc400078e0a00 */
[----:B------:R-:W-:Y:S01]  /*1600*/  @!P6 IMAD.MOV R20, RZ, RZ, -R20 ;  /* 0x000000ffff14e224 */ /* 0x000fe200078e0a14 */
[----:B------:R-:W-:Y:S01]  /*1610*/  ISETP.GT.U32.AND P6, PT, R0, R24, PT ;  /* 0x000000180000720c */ /* 0x000fe20003fc4070 */
[----:B------:R-:W-:Y:S01]  /*1620*/  VIADD R26, R148, 0x2a ;  /* 0x0000002a941a7836 */ /* 0x000fe20000000000 */
[C---:B------:R-:W-:Y:S01]  /*1630*/  ISETP.GT.U32.AND P4, PT, R0.reuse, R22, PT ;  /* 0x000000160000720c */ /* 0x040fe20003f84070 */
[----:B------:R-:W-:Y:S01]  /*1640*/  @!P0 IMAD.MOV R16, RZ, RZ, -R16 ;  /* 0x000000ffff108224 */ /* 0x000fe200078e0a10 */
[----:B------:R-:W-:Y:S01]  /*1650*/  ISETP.GT.U32.AND P0, PT, R0, R21, PT ;  /* 0x000000150000720c */ /* 0x000fe20003f04070 */
[----:B------:R-:W-:Y:S01]  /*1660*/  @!P3 IMAD.MOV R18, RZ, RZ, -R18 ;  /* 0x000000ffff12b224 */ /* 0x000fe200078e0a12 */
[----:B------:R-:W-:Y:S01]  /*1670*/  IABS R27, R26 ;  /* 0x0000001a001b7213 */ /* 0x000fe20000000000 */
[----:B------:R-:W-:Y:S01]  /*1680*/  VIADD R42, R148, 0x21 ;  /* 0x00000021942a7836 */ /* 0x000fe20000000000 */
[----:B------:R-:W-:Y:S01]  /*1690*/  ISETP.GE.AND P3, PT, R28, RZ, PT ;  /* 0x000000ff1c00720c */ /* 0x000fe20003f66270 */
[----:B------:R-:W-:Y:S01]  /*16a0*/  @!P5 IMAD.IADD R23, R23, 0x1, -R0 ;  /* 0x000000011717d824 */ /* 0x000fe200078e0a00 */
[----:B------:R-:W-:Y:S01]  /*16b0*/  IABS R28, R32 ;  /* 0x00000020001c7213 */ /* 0x000fe20000000000 */
[----:B------:R-:W-:-:S03]  /*16c0*/  IMAD.HI.U32 R25, R7, R27, RZ ;  /* 0x0000001b07197227 */ /* 0x000fc600078e00ff */
[----:B------:R-:W-:Y:S01]  /*16d0*/  ISETP.GT.U32.AND P5, PT, R0, R23, PT ;  /* 0x000000170000720c */ /* 0x000fe20003fa4070 */
[--C-:B------:R-:W-:Y:S02]  /*16e0*/  @!P6 IMAD.IADD R24, R24, 0x1, -R0.reuse ;  /* 0x000000011818e824 */ /* 0x100fe400078e0a00 */
[----:B------:R-:W-:Y:S01]  /*16f0*/  @!P4 IMAD.IADD R22, R22, 0x1, -R0 ;  /* 0x000000011616c824 */ /* 0x000fe200078e0a00 */
[----:B------:R-:W-:Y:S01]  /*1700*/  ISETP.GE.AND P4, PT, R26, RZ, PT ;  /* 0x000000ff1a00720c */ /* 0x000fe20003f86270 */
[----:B------:R-:W-:Y:S01]  /*1710*/  IMAD.HI.U32 R26, R7, R28, RZ ;  /* 0x0000001c071a7227 */ /* 0x000fe200078e00ff */
[----:B------:R-:W-:-:S03]  /*1720*/  ISETP.GT.U32.AND P6, PT, R0, R24, PT ;  /* 0x000000180000720c */ /* 0x000fc60003fc4070 */
[----:B------:R-:W-:Y:S02]  /*1730*/  IMAD.MOV R25, RZ, RZ, -R25 ;  /* 0x000000ffff197224 */ /* 0x000fe400078e0a19 */
[----:B------:R-:W-:Y:S02]  /*1740*/  @!P0 IMAD.IADD R21, R21, 0x1, -R0 ;  /* 0x0000000115158824 */ /* 0x000fe400078e0a00 */
[----:B------:R-:W-:Y:S02]  /*1750*/  IMAD.MOV R29, RZ, RZ, -R26 ;  /* 0x000000ffff1d7224 */ /* 0x000fe400078e0a1a */
[C---:B------:R-:W-:Y:S01]  /*1760*/  IMAD R25, R0.reuse, R25, R27 ;  /* 0x0000001900197224 */ /* 0x040fe200078e021b */
[C---:B------:R-:W-:Y:S01]  /*1770*/  ISETP.GT.U32.AND P0, PT, R0.reuse, R21, PT ;  /* 0x000000150000720c */ /* 0x040fe20003f04070 */
[C---:B------:R-:W-:Y:S02]  /*1780*/  IMAD R26, R0.reuse, R29, R28 ;  /* 0x0000001d001a7224 */ /* 0x040fe400078e021c */
[--C-:B------:R-:W-:Y:S01]  /*1790*/  @!P5 IMAD.IADD R23, R23, 0x1, -R0.reuse ;  /* 0x000000011717d824 */ /* 0x100fe200078e0a00 */
[----:B------:R-:W-:Y:S01]  /*17a0*/  ISETP.GT.U32.AND P5, PT, R0, R25, PT ;  /* 0x000000190000720c */ /* 0x000fe20003fa4070 */
[----:B------:R-:W-:Y:S01]  /*17b0*/  @!P6 IMAD.IADD R24, R24, 0x1, -R0 ;  /* 0x000000011818e824 */ /* 0x000fe200078e0a00 */
[----:B------:R-:W-:Y:S01]  /*17c0*/  ISETP.GT.U32.AND P6, PT, R0, R26, PT ;  /* 0x0000001a0000720c */ /* 0x000fe20003fc4070 */
[----:B------:R-:W-:-:S04]  /*17d0*/  IMAD.HI.U32 R27, R7, R30, RZ ;  /* 0x0000001e071b7227 */ /* 0x000fc800078e00ff */
[----:B------:R-:W-:Y:S02]  /*17e0*/  IMAD.MOV R27, RZ, RZ, -R27 ;  /* 0x000000ffff1b7224 */ /* 0x000fe400078e0a1b */
[----:B------:R-:W-:Y:S01]  /*17f0*/  @!P0 IMAD.IADD R21, R21, 0x1, -R0 ;  /* 0x0000000115158824 */ /* 0x000fe200078e0a00 */
[----:B------:R-:W-:Y:S01]  /*1800*/  ISETP.GE.AND P0, PT, R31, RZ, PT ;  /* 0x000000ff1f00720c */ /* 0x000fe20003f06270 */
[----:B------:R-:W-:Y:S01]  /*1810*/  IMAD R27, R0, R27, R30 ;  /* 0x0000001b001b7224 */ /* 0x000fe200078e021e */
[----:B------:R-:W-:Y:S01]  /*1820*/  IABS R31, R35 ;  /* 0x00000023001f7213 */ /* 0x000fe20000000000 */
[--C-:B------:R-:W-:Y:S01]  /*1830*/  @!P5 IMAD.IADD R25, R25, 0x1, -R0.reuse ;  /* 0x000000011919d824 */ /* 0x100fe200078e0a00 */
[----:B------:R-:W-:Y:S01]  /*1840*/  IABS R30, R39 ;  /* 0x00000027001e7213 */ /* 0x000fe20000000000 */
[----:B------:R-:W-:Y:S01]  /*1850*/  @!P3 IMAD.MOV R21, RZ, RZ, -R21 ;  /* 0x000000ffff15b224 */ /* 0x000fe200078e0a15 */
[----:B------:R-:W-:Y:S01]  /*1860*/  ISETP.GE.AND P3, PT, R32, RZ, PT ;  /* 0x000000ff2000720c */ /* 0x000fe20003f66270 */
[----:B------:R-:W-:Y:S01]  /*1870*/  @!P6 IMAD.IADD R26, R26, 0x1, -R0 ;  /* 0x000000011a1ae824 */ /* 0x000fe200078e0a00 */
[----:B------:R-:W-:Y:S01]  /*1880*/  IABS R32, R36 ;  /* 0x0000002400207213 */ /* 0x000fe20000000000 */
[----:B------:R-:W-:Y:S01]  /*1890*/  IMAD.HI.U32 R28, R7, R31, RZ ;  /* 0x0000001f071c7227 */ /* 0x000fe200078e00ff */
[----:B------:R-:W-:-:S02]  /*18a0*/  ISETP.GT.U32.AND P6, PT, R0, R25, PT ;  /* 0x000000190000720c */ /* 0x000fc40003fc4070 */
[----:B------:R-:W-:Y:S01]  /*18b0*/  ISETP.GT.U32.AND P5, PT, R0, R27, PT ;  /* 0x0000001b0000720c */ /* 0x000fe20003fa4070 */
[----:B------:R-:W-:-:S04]  /*18c0*/  IMAD.HI.U32 R29, R7, R32, RZ ;  /* 0x00000020071d7227 */ /* 0x000fc800078e00ff */
[----:B------:R-:W-:Y:S02]  /*18d0*/  IMAD.MOV R28, RZ, RZ, -R28 ;  /* 0x000000ffff1c7224 */ /* 0x000fe400078e0a1c */
[----:B------:R-:W-:Y:S02]  /*18e0*/  IMAD.MOV R29, RZ, RZ, -R29 ;  /* 0x000000ffff1d7224 */ /* 0x000fe400078e0a1d */
[C---:B------:R-:W-:Y:S02]  /*18f0*/  IMAD R28, R0.reuse, R28, R31 ;  /* 0x0000001c001c7224 */ /* 0x040fe400078e021f */
[C---:B------:R-:W-:Y:S02]  /*1900*/  IMAD R29, R0.reuse, R29, R32 ;  /* 0x0000001d001d7224 */ /* 0x040fe400078e0220 */
[----:B------:R-:W-:Y:S01]  /*1910*/  @!P6 IMAD.IADD R25, R25, 0x1, -R0 ;  /* 0x000000011919e824 */ /* 0x000fe200078e0a00 */
[----:B------:R-:W-:Y:S01]  /*1920*/  ISETP.GT.U32.AND P6, PT, R0, R28, PT ;  /* 0x0000001c0000720c */ /* 0x000fe20003fc4070 */
[----:B------:R-:W-:-:S02]  /*1930*/  IMAD.MOV.U32 R32, RZ, RZ, R30 ;  /* 0x000000ffff207224 */ /* 0x000fc400078e001e */
[----:B------:R-:W-:-:S04]  /*1940*/  IMAD.HI.U32 R30, R7, R33, RZ ;  /* 0x00000021071e7227 */ /* 0x000fc800078e00ff */
[----:B------:R-:W-:Y:S02]  /*1950*/  IMAD.MOV R30, RZ, RZ, -R30 ;  /* 0x000000ffff1e7224 */ /* 0x000fe400078e0a1e */
[----:B------:R-:W-:Y:S01]  /*1960*/  @!P4 IMAD.MOV R25, RZ, RZ, -R25 ;  /* 0x000000ffff19c224 */ /* 0x000fe200078e0a19 */
[C---:B------:R-:W-:Y:S01]  /*1970*/  ISETP.GT.U32.AND P4, PT, R0.reuse, R29, PT ;  /* 0x0000001d0000720c */ /* 0x040fe20003f84070 */
[----:B------:R-:W-:Y:S01]  /*1980*/  IMAD R30, R0, R30, R33 ;  /* 0x0000001e001e7224 */ /* 0x000fe200078e0221 */
[----:B------:R-:W-:Y:S01]  /*1990*/  IABS R33, R40 ;  /* 0x0000002800217213 */ /* 0x000fe20000000000 */
[----:B------:R-:W-:Y:S02]  /*19a0*/  @!P6 IMAD.IADD R28, R28, 0x1, -R0 ;  /* 0x000000011c1ce824 */ /* 0x000fe400078e0a00 */
[----:B------:R-:W-:Y:S01]  /*19b0*/  IMAD.HI.U32 R31, R7, R32, RZ ;  /* 0x00000020071f7227 */ /* 0x000fe200078e00ff */
[----:B------:R-:W-:-:S03]  /*19c0*/  ISETP.GT.U32.AND P6, PT, R0, R30, PT ;  /* 0x0000001e0000720c */ /* 0x000fc60003fc4070 */
[----:B------:R-:W-:Y:S02]  /*19d0*/  IMAD.MOV R31, RZ, RZ, -R31 ;  /* 0x000000ffff1f7224 */ /* 0x000fe400078e0a1f */
[--C-:B------:R-:W-:Y:S01]  /*19e0*/  @!P5 IMAD.IADD R27, R27, 0x1, -R0.reuse ;  /* 0x000000011b1bd824 */ /* 0x100fe200078e0a00 */
[C---:B------:R-:W-:Y:S01]  /*19f0*/  ISETP.GT.U32.AND P5, PT, R0.reuse, R26, PT ;  /* 0x0000001a0000720c */ /* 0x040fe20003fa4070 */
[----:B------:R-:W-:Y:S01]  /*1a00*/  @!P4 IMAD.IADD R29, R29, 0x1, -R0 ;  /* 0x000000011d1dc824 */ /* 0x000fe200078e0a00 */
[C---:B------:R-:W-:Y:S01]  /*1a10*/  ISETP.GT.U32.AND P4, PT, R0.reuse, R28, PT ;  /* 0x0000001c0000720c */ /* 0x040fe20003f84070 */
[----:B------:R-:W-:Y:S02]  /*1a20*/  IMAD R31, R0, R31, R32 ;  /* 0x0000001f001f7224 */ /* 0x000fe400078e0220 */
[----:B------:R-:W-:-:S04]  /*1a30*/  IMAD.HI.U32 R32, R7, R33, RZ ;  /* 0x0000002107207227 */ /* 0x000fc800078e00ff */
[----:B------:R-:W-:Y:S02]  /*1a40*/  @!P6 IMAD.IADD R30, R30, 0x1, -R0 ;  /* 0x000000011e1ee824 */ /* 0x000fe400078e0a00 */
[----:B------:R-:W-:Y:S01]  /*1a50*/  @!P2 IMAD.MOV R23, RZ, RZ, -R23 ;  /* 0x000000ffff17a224 */ /* 0x000fe200078e0a17 */
[C---:B------:R-:W-:Y:S01]  /*1a60*/  ISETP.GT.U32.AND P2, PT, R0.reuse, R27, PT ;  /* 0x0000001b0000720c */ /* 0x040fe20003f44070 */
[----:B------:R-:W-:Y:S01]  /*1a70*/  IMAD.MOV R32, RZ, RZ, -R32 ;  /* 0x000000ffff207224 */ /* 0x000fe200078e0a20 */
[----:B------:R-:W-:Y:S01]  /*1a80*/  ISETP.GT.U32.AND P6, PT, R0, R30, PT ;  /* 0x0000001e0000720c */ /* 0x000fe20003fc4070 */
[--C-:B------:R-:W-:Y:S01]  /*1a90*/  @!P4 IMAD.IADD R28, R28, 0x1, -R0.reuse ;  /* 0x000000011c1cc824 */ /* 0x100fe200078e0a00 */
[C---:B------:R-:W-:Y:S01]  /*1aa0*/  ISETP.GT.U32.AND P4, PT, R0.reuse, R31, PT ;  /* 0x0000001f0000720c */ /* 0x040fe20003f84070 */
[----:B------:R-:W-:Y:S02]  /*1ab0*/  IMAD R32, R0, R32, R33 ;  /* 0x0000002000207224 */ /* 0x000fe400078e0221 */
[----:B------:R-:W-:Y:S01]  /*1ac0*/  @!P5 IMAD.IADD R26, R26, 0x1, -R0 ;  /* 0x000000011a1ad824 */ /* 0x000fe200078e0a00 */
[----:B------:R-:W-:Y:S01]  /*1ad0*/  ISETP.GE.AND P5, PT, R36, RZ, PT ;  /* 0x000000ff2400720c */ /* 0x000fe20003fa6270 */
[----:B------:R-:W-:Y:S01]  /*1ae0*/  @!P1 IMAD.MOV R22, RZ, RZ, -R22 ;  /* 0x000000ffff169224 */ /* 0x000fe200078e0a16 */
[----:B------:R-:W-:Y:S01]  /*1af0*/  IABS R36, R41 ;  /* 0x0000002900247213 */ /* 0x000fe20000000000 */
[----:B------:R-:W-:Y:S01]  /*1b00*/  @!P3 IMAD.MOV R26, RZ, RZ, -R26 ;  /* 0x000000ffff1ab224 */ /* 0x000fe200078e0a1a */
[----:B------:R-:W-:Y:S01]  /*1b10*/  ISETP.GT.U32.AND P3, PT, R0, R29, PT ;  /* 0x0000001d0000720c */ /* 0x000fe20003f64070 */
[--C-:B------:R-:W-:Y:S01]  /*1b20*/  @!P2 IMAD.IADD R27, R27, 0x1, -R0.reuse ;  /* 0x000000011b1ba824 */ /* 0x100fe200078e0a00 */
[----:B------:R-:W-:Y:S01]  /*1b30*/  ISETP.GE.AND P2, PT, R37, RZ, PT ;  /* 0x000000ff2500720c */ /* 0x000fe20003f46270 */
[----:B------:R-:W-:Y:S01]  /*1b40*/  @!P6 IMAD.IADD R30, R30, 0x1, -R0 ;  /* 0x000000011e1ee824 */ /* 0x000fe200078e0a00 */
[----:B------:R-:W-:Y:S01]  /*1b50*/  ISETP.GT.U32.AND P6, PT, R0, R32, PT ;  /* 0x000000200000720c */ /* 0x000fe20003fc4070 */
[----:B------:R-:W-:Y:S01]  /*1b60*/  @!P0 IMAD.MOV R24, RZ, RZ, -R24 ;  /* 0x000000ffff188224 */ /* 0x000fe200078e0a18 */
[----:B------:R-:W-:Y:S01]  /*1b70*/  IABS R37, R42 ;  /* 0x0000002a00257213 */ /* 0x000fe20000000000 */
[----:B------:R-:W-:Y:S01]  /*1b80*/  IMAD.HI.U32 R33, R7, R36, RZ ;  /* 0x0000002407217227 */ /* 0x000fe200078e00ff */
[----:B------:R-:W-:-:S02]  /*1b90*/  ISETP.GE.AND P1, PT, R34, RZ, PT ;  /* 0x000000ff2200720c */ /* 0x000fc40003f26270 */
[----:B------:R-:W-:Y:S01]  /*1ba0*/  ISETP.GE.AND P0, PT, R35, RZ, PT ;  /* 0x000000ff2300720c */ /* 0x000fe20003f06270 */
[----:B------:R-:W-:Y:S01]  /*1bb0*/  @!P4 IMAD.IADD R31, R31, 0x1, -R0 ;  /* 0x000000011f1fc824 */ /* 0x000fe200078e0a00 */
[----:B------:R-:W-:Y:S01]  /*1bc0*/  ISETP.GE.AND P4, PT, R40, RZ, PT ;  /* 0x000000ff2800720c */ /* 0x000fe20003f86270 */
[----:B------:R-:W-:-:S04]  /*1bd0*/  IMAD.HI.U32 R34, R7, R37, RZ ;  /* 0x0000002507227227 */ /* 0x000fc800078e00ff */
[----:B------:R-:W-:-:S04]  /*1be0*/  IMAD.HI.U32 R35, R7, R38, RZ ;  /* 0x0000002607237227 */ /* 0x000fc800078e00ff */
[----:B------:R-:W-:Y:S02]  /*1bf0*/  IMAD.MOV R33, RZ, RZ, -R33 ;  /* 0x000000ffff217224 */ /* 0x000fe400078e0a21 */
[----:B------:R-:W-:Y:S01]  /*1c00*/  @!P6 IMAD.IADD R32, R32, 0x1, -R0 ;  /* 0x000000012020e824 */ /* 0x000fe200078e0a00 */
[C---:B------:R-:W-:Y:S01]  /*1c10*/  ISETP.GT.U32.AND P6, PT, R0.reuse, R31, PT ;  /* 0x0000001f0000720c */ /* 0x040fe20003fc4070 */
[----:B------:R-:W-:Y:S02]  /*1c20*/  IMAD.MOV R34, RZ, RZ, -R34 ;  /* 0x000000ffff227224 */ /* 0x000fe400078e0a22 */
[----:B------:R-:W-:Y:S02]  /*1c30*/  IMAD.MOV R35, RZ, RZ, -R35 ;  /* 0x000000ffff237224 */ /* 0x000fe400078e0a23 */
[C---:B------:R-:W-:Y:S02]  /*1c40*/  IMAD R33, R0.reuse, R33, R36 ;  /* 0x0000002100217224 */ /* 0x040fe400078e0224 */
[----:B------:R-:W-:Y:S01]  /*1c50*/  @!P3 IMAD.IADD R29, R29, 0x1, -R0 ;  /* 0x000000011d1db824 */ /* 0x000fe200078e0a00 */
[----:B------:R-:W-:Y:S01]  /*1c60*/  ISETP.GE.AND P3, PT, R39, RZ, PT ;  /* 0x000000ff2700720c */ /* 0x000fe20003f66270 */
[----:B------:R-:W-:-:S02]  /*1c70*/  IMAD R34, R0, R34, R37 ;  /* 0x0000002200227224 */ /* 0x000fc400078e0225 */
[C---:B------:R-:W-:Y:S01]  /*1c80*/  IMAD R35, R0.reuse, R35, R38 ;  /* 0x0000002300237224 */ /* 0x040fe200078e0226 */
[----:B------:R-:W-:Y:S01]  /*1c90*/  IABS R38, R45 ;  /* 0x0000002d00267213 */ /* 0x000fe20000000000 */
[----:B------:R-:W-:Y:S01]  /*1ca0*/  @!P1 IMAD.MOV R27, RZ, RZ, -R27 ;  /* 0x000000ffff1b9224 */ /* 0x000fe200078e0a1b */
[C---:B------:R-:W-:Y:S01]  /*1cb0*/  ISETP.GT.U32.AND P1, PT, R0.reuse, R33, PT ;  /* 0x000000210000720c */ /* 0x040fe20003f24070 */
[----:B------:R-:W-:Y:S01]  /*1cc0*/  @!P0 IMAD.MOV R28, RZ, RZ, -R28 ;  /* 0x000000ffff1c8224 */ /* 0x000fe200078e0a1c */
[C---:B------:R-:W-:Y:S01]  /*1cd0*/  ISETP.GT.U32.AND P0, PT, R0.reuse, R32, PT ;  /* 0x000000200000720c */ /* 0x040fe20003f04070 */
[----:B------:R-:W-:Y:S01]  /*1ce0*/  @!P5 IMAD.MOV R29, RZ, RZ, -R29 ;  /* 0x000000ffff1dd224 */ /* 0x000fe200078e0a1d */
[----:B------:R-:W-:Y:S01]  /*1cf0*/  ISETP.GT.U32.AND P5, PT, R0, R34, PT ;  /* 0x000000220000720c */ /* 0x000fe20003fa4070 */
[----:B------:R-:W-:-:S04]  /*1d00*/  IMAD.HI.U32 R36, R7, R38, RZ ;  /* 0x0000002607247227 */ /* 0x000fc800078e00ff */
[----:B------:R-:W-:Y:S01]  /*1d10*/  @!P6 IMAD.IADD R31, R31, 0x1, -R0 ;  /* 0x000000011f1fe824 */ /* 0x000fe200078e0a00 */
[----:B------:R-:W-:Y:S01]  /*1d20*/  ISETP.GT.U32.AND P6, PT, R0, R35, PT ;  /* 0x000000230000720c */ /* 0x000fe20003fc4070 */
[----:B------:R-:W-:Y:S02]  /*1d30*/  IMAD.MOV R39, RZ, RZ, -R36 ;  /* 0x000000ffff277224 */ /* 0x000fe400078e0a24 */
[----:B------:R-:W-:Y:S02]  /*1d40*/  VIADD R46, R148, 0x1e ;  /* 0x0000001e942e7836 */ /* 0x000fe40000000000 */
[--C-:B------:R-:W-:Y:S01]  /*1d50*/  @!P0 IMAD.IADD R32, R32, 0x1, -R0.reuse ;  /* 0x0000000120208824 */ /* 0x100fe200078e0a00 */
[----:B------:R-:W-:Y:S01]  /*1d60*/  ISETP.GE.AND P0, PT, R42, RZ, PT ;  /* 0x000000ff2a00720c */ /* 0x000fe20003f06270 */
[----:B------:R-:W-:Y:S01]  /*1d70*/  @!P1 IMAD.IADD R33, R33, 0x1, -R0 ;  /* 0x0000000121219824 */ /* 0x000fe200078e0a00 */
[----:B------:R-:W-:Y:S01]  /*1d80*/  IABS R40, R46 ;  /* 0x0000002e00287213 */ /* 0x000fe20000000000 */
[----:B------:R-:W-:Y:S01]  /*1d90*/  IMAD R36, R0, R39, R38 ;  /* 0x0000002700247224 */ /* 0x000fe200078e0226 */
[----:B------:R-:W-:Y:S01]  /*1da0*/  ISETP.GE.AND P1, PT, R44, RZ, PT ;  /* 0x000000ff2c00720c */ /* 0x000fe20003f26270 */
[----:B------:R-:W-:Y:S01]  /*1db0*/  @!P5 IMAD.IADD R34, R34, 0x1, -R0 ;  /* 0x000000012222d824 */ /* 0x000fe200078e0a00 */
[C---:B------:R-:W-:Y:S01]  /*1dc0*/  ISETP.GT.U32.AND P5, PT, R0.reuse, R33, PT ;  /* 0x000000210000720c */ /* 0x040fe20003fa4070 */
[----:B------:R-:W-:Y:S01]  /*1dd0*/  @!P4 IMAD.MOV R32, RZ, RZ, -R32 ;  /* 0x000000ffff20c224 */ /* 0x000fe200078e0a20 */
[C---:B------:R-:W-:Y:S01]  /*1de0*/  ISETP.GT.U32.AND P4, PT, R0.reuse, R36, PT ;  /* 0x000000240000720c */ /* 0x040fe20003f84070 */
[----:B------:R-:W-:Y:S01]  /*1df0*/  @!P6 IMAD.IADD R35, R35, 0x1, -R0 ;  /* 0x000000012323e824 */ /* 0x000fe200078e0a00 */
[----:B------:R-:W-:Y:S01]  /*1e00*/  ISETP.GT.U32.AND P6, PT, R0, R34, PT ;  /* 0x000000220000720c */ /* 0x000fe20003fc4070 */
[----:B------:R-:W-:Y:S01]  /*1e10*/  @!P2 IMAD.MOV R30, RZ, RZ, -R30 ;  /* 0x000000ffff1ea224 */ /* 0x000fe200078e0a1e */
[----:B------:R-:W-:Y:S01]  /*1e20*/  ISETP.GE.AND P2, PT, R41, RZ, PT ;  /* 0x000000ff2900720c */ /* 0x000fe20003f46270 */
[----:B------:R-:W-:-:S04]  /*1e30*/  IMAD.HI.U32 R37, R7, R40, RZ ;  /* 0x0000002807257227 */ /* 0x000fc800078e00ff */
[----:B------:R-:W-:Y:S02]  /*1e40*/  IMAD.MOV R37, RZ, RZ, -R37 ;  /* 0x000000ffff257224 */ /* 0x000fe400078e0a25 */
[----:B------:R-:W-:Y:S02]  /*1e50*/  VIADD R47, R148, 0x1c ;  /* 0x0000001c942f7836 */ /* 0x000fe40000000000 */
[----:B------:R-:W-:Y:S02]  /*1e60*/  IMAD R37, R0, R37, R40 ;  /* 0x0000002500257224 */ /* 0x000fe400078e0228 */
[--C-:B------:R-:W-:Y:S01]  /*1e70*/  @!P5 IMAD.IADD R33, R33, 0x1, -R0.reuse ;  /* 0x000000012121d824 */ /* 0x100fe200078e0a00 */
[----:B------:R-:W-:Y:S01]  /*1e80*/  IABS R42, R47 ;  /* 0x0000002f002a7213 */ /* 0x000fe20000000000 */
[--C-:B------:R-:W-:Y:S01]  /*1e90*/  @!P4 IMAD.IADD R36, R36, 0x1, -R0.reuse ;  /* 0x000000012424c824 */ /* 0x100fe200078e0a00 */
[----:B------:R-:W-:Y:S01]  /*1ea0*/  ISETP.GE.AND P5, PT, R45, RZ, PT ;  /* 0x000000ff2d00720c */ /* 0x000fe20003fa6270 */
[----:B------:R-:W-:Y:S01]  /*1eb0*/  @!P6 IMAD.IADD R34, R34, 0x1, -R0 ;  /* 0x000000012222e824 */ /* 0x000fe200078e0a00 */
[----:B------:R-:W-:Y:S01]  /*1ec0*/  ISETP.GT.U32.AND P6, PT, R0, R37, PT ;  /* 0x000000250000720c */ /* 0x000fe20003fc4070 */
[----:B------:R-:W-:-:S02]  /*1ed0*/  VIADD R41, R148, 0x1d ;  /* 0x0000001d94297836 */ /* 0x000fc40000000000 */
[----:B------:R-:W-:Y:S01]  /*1ee0*/  @!P2 IMAD.MOV R33, RZ, RZ, -R33 ;  /* 0x000000ffff21a224 */ /* 0x000fe200078e0a21 */
[----:B------:R-:W-:Y:S01]  /*1ef0*/  ISETP.GT.U32.AND P2, PT, R0, R36, PT ;  /* 0x000000240000720c */ /* 0x000fe20003f44070 */
[----:B------:R-:W-:Y:S01]  /*1f00*/  IMAD.HI.U32 R39, R7, R42, RZ ;  /* 0x0000002a07277227 */ /* 0x000fe200078e00ff */
[----:B------:R-:W-:Y:S02]  /*1f10*/  IABS R40, R41 ;  /* 0x0000002900287213 */ /* 0x000fe40000000000 */
[----:B------:R-:W-:Y:S01]  /*1f20*/  ISETP.GE.AND P4, PT, R41, RZ, PT ;  /* 0x000000ff2900720c */ /* 0x000fe20003f86270 */
[----:B------:R-:W-:Y:S02]  /*1f30*/  IMAD.MOV R39, RZ, RZ, -R39 ;  /* 0x000000ffff277224 */ /* 0x000fe400078e0a27 */
[----:B------:R-:W-:Y:S02]  /*1f40*/  VIADD R45, R148, 0x1b ;  /* 0x0000001b942d7836 */ /* 0x000fe40000000000 */
[----:B------:R-:W-:Y:S01]  /*1f50*/  @!P3 IMAD.MOV R31, RZ, RZ, -R31 ;  /* 0x000000ffff1fb224 */ /* 0x000fe200078e0a1f */
[----:B------:R-:W-:Y:S01]  /*1f60*/  ISETP.GT.U32.AND P3, PT, R0, R35, PT ;  /* 0x000000230000720c */ /* 0x000fe20003f64070 */
[----:B------:R-:W-:Y:S01]  /*1f70*/  IMAD.HI.U32 R38, R7, R40, RZ ;  /* 0x0000002807267227 */ /* 0x000fe200078e00ff */
[----:B------:R-:W-:-:S03]  /*1f80*/  IABS R44, R45 ;  /* 0x0000002d002c7213 */ /* 0x000fc60000000000 */
[----:B------:R-:W-:Y:S02]  /*1f90*/  IMAD R39, R0, R39, R42 ;  /* 0x0000002700277224 */ /* 0x000fe400078e022a */
[----:B------:R-:W-:Y:S02]  /*1fa0*/  @!P6 IMAD.IADD R37, R37, 0x1, -R0 ;  /* 0x000000012525e824 */ /* 0x000fe400078e0a00 */
[----:B------:R-:W-:Y:S02]  /*1fb0*/  IMAD.MOV R41, RZ, RZ, -R38 ;  /* 0x000000ffff297224 */ /* 0x000fe400078e0a26 */
[----:B------:R-:W-:Y:S01]  /*1fc0*/  @!P2 IMAD.IADD R36, R36, 0x1, -R0 ;  /* 0x000000012424a824 */ /* 0x000fe200078e0a00 */
[C---:B------:R-:W-:Y:S01]  /*1fd0*/  ISETP.GT.U32.AND P2, PT, R0.reuse, R39, PT ;  /* 0x000000270000720c */ /* 0x040fe20003f44070 */
[C---:B------:R-:W-:Y:S01]  /*1fe0*/  IMAD R38, R0.reuse, R41, R40 ;  /* 0x0000002900267224 */ /* 0x040fe200078e0228 */
[----:B------:R-:W-:Y:S01]  /*1ff0*/  ISETP.GT.U32.AND P6, PT, R0, R37, PT ;  /* 0x000000250000720c */ /* 0x000fe20003fc4070 */
[----:B------:R-:W-:-:S04]  /*2000*/  IMAD.HI.U32 R40, R7, R44, RZ ;  /* 0x0000002c07287227 */ /* 0x000fc800078e00ff */
[----:B------:R-:W-:Y:S02]  /*2010*/  IMAD.MOV R41, RZ, RZ, -R40 ;  /* 0x000000ffff297224 */ /* 0x000fe400078e0a28 */
[----:B------:R-:W-:Y:S01]  /*2020*/  @!P3 IMAD.IADD R35, R35, 0x1, -R0 ;  /* 0x000000012323b824 */ /* 0x000fe200078e0a00 */
[----:B------:R-:W-:Y:S01]  /*2030*/  ISETP.GE.AND P3, PT, R46, RZ, PT ;  /* 0x000000ff2e00720c */ /* 0x000fe20003f66270 */
[----:B------:R-:W-:Y:S01]  /*2040*/  @!P0 IMAD.MOV R34, RZ, RZ, -R34 ;  /* 0x000000ffff228224 */ /* 0x000fe200078e0a22 */
[C---:B------:R-:W-:Y:S01]  /*2050*/  ISETP.GT.U32.AND P0, PT, R0.reuse, R38, PT ;  /* 0x000000260000720c */ /* 0x040fe20003f04070 */
[----:B------:R-:W-:Y:S02]  /*2060*/  IMAD R40, R0, R41, R44 ;  /* 0x0000002900287224 */ /* 0x000fe400078e022c */
[----:B------:R-:W-:Y:S02]  /*2070*/  VIADD R41, R148, 0x1a ;  /* 0x0000001a94297836 */ /* 0x000fe40000000000 */
[----:B------:R-:W-:-:S02]  /*2080*/  @!P2 IMAD.IADD R39, R39, 0x1, -R0 ;  /* 0x000000012727a824 */ /* 0x000fc400078e0a00 */
[----:B------:R-:W-:Y:S01]  /*2090*/  @!P6 IMAD.IADD R37, R37, 0x1, -R0 ;  /* 0x000000012525e824 */ /* 0x000fe200078e0a00 */
[----:B------:R-:W-:Y:S01]  /*20a0*/  ISETP.GE.AND P6, PT, R45, RZ, PT ;  /* 0x000000ff2d00720c */ /* 0x000fe20003fc6270 */
[----:B------:R-:W-:Y:S01]  /*20b0*/  @!P1 IMAD.MOV R35, RZ, RZ, -R35 ;  /* 0x000000ffff239224 */ /* 0x000fe200078e0a23 */
[----:B------:R-:W-:Y:S01]  /*20c0*/  IABS R45, R41 ;  /* 0x00000029002d7213 */ /* 0x000fe20000000000 */
[----:B------:R-:W-:Y:S01]  /*20d0*/  @!P5 IMAD.MOV R36, RZ, RZ, -R36 ;  /* 0x000000ffff24d224 */ /* 0x000fe200078e0a24 */
[----:B------:R-:W-:Y:S01]  /*20e0*/  ISETP.GT.U32.AND P2, PT, R0, R39, PT ;  /* 0x000000270000720c */ /* 0x000fe20003f44070 */
[----:B------:R-:W-:Y:S01]  /*20f0*/  @!P3 IMAD.MOV R37, RZ, RZ, -R37 ;  /* 0x000000ffff25b224 */ /* 0x000fe200078e0a25 */
[----:B------:R-:W-:Y:S01]  /*2100*/  ISETP.GE.AND P1, PT, R47, RZ, PT ;  /* 0x000000ff2f00720c */ /* 0x000fe20003f26270 */
[----:B------:R-:W-:Y:S01]  /*2110*/  @!P0 IMAD.IADD R38, R38, 0x1, -R0 ;  /* 0x0000000126268824 */ /* 0x000fe200078e0a00 */
[----:B------:R-:W-:Y:S01]  /*2120*/  ISETP.GE.AND P5, PT, R41, RZ, PT ;  /* 0x000000ff2900720c */ /* 0x000fe20003fa6270 */
[----:B------:R-:W-:Y:S01]  /*2130*/  IMAD.HI.U32 R41, R7, R45, RZ ;  /* 0x0000002d07297227 */ /* 0x000fe200078e00ff */
[----:B------:R-:W-:-:S02]  /*2140*/  ISETP.GT.U32.AND P3, PT, R0, R40, PT ;  /* 0x000000280000720c */ /* 0x000fc40003f64070 */
[----:B------:R-:W-:Y:S01]  /*2150*/  ISETP.GT.U32.AND P0, PT, R0, R38, PT ;  /* 0x000000260000720c */ /* 0x000fe20003f04070 */
[----:B------:R-:W-:Y:S02]  /*2160*/  IMAD.MOV R41, RZ, RZ, -R41 ;  /* 0x000000ffff297224 */ /* 0x000fe400078e0a29 */
[C---:B------:R-:W-:Y:S02]  /*2170*/  VIADD R47, R148.reuse, 0x19 ;  /* 0x00000019942f7836 */ /* 0x040fe40000000000 */
[----:B------:R-:W-:Y:S02]  /*2180*/  VIADD R50, R148, 0x18 ;  /* 0x0000001894327836 */ /* 0x000fe40000000000 */
[--C-:B------:R-:W-:Y:S01]  /*2190*/  @!P2 IMAD.IADD R39, R39, 0x1, -R0.reuse ;  /* 0x000000012727a824 */ /* 0x100fe200078e0a00 */
[----:B------:R-:W-:Y:S01]  /*21a0*/  IABS R46, R47 ;  /* 0x0000002f002e7213 */ /* 0x000fe20000000000 */
[----:B------:R-:W-:Y:S01]  /*21b0*/  IMAD R41, R0, R41, R45 ;  /* 0x0000002900297224 */ /* 0x000fe200078e022d */
[----:B------:R-:W-:Y:S01]  /*21c0*/  IABS R48, R50 ;  /* 0x0000003200307213 */ /* 0x000fe20000000000 */
[----:B------:R-:W-:Y:S01]  /*21d0*/  @!P1 IMAD.MOV R39, RZ, RZ, -R39 ;  /* 0x000000ffff279224 */ /* 0x000fe200078e0a27 */
[----:B------:R-:W-:Y:S01]  /*21e0*/  ISETP.GE.AND P2, PT, R50, RZ, PT ;  /* 0x000000ff3200720c */ /* 0x000fe20003f46270 */
[----:B------:R-:W-:Y:S01]  /*21f0*/  @!P3 IMAD.IADD R40, R40, 0x1, -R0 ;  /* 0x000000012828b824 */ /* 0x000fe200078e0a00 */
[----:B------:R-:W-:Y:S01]  /*2200*/  ISETP.GT.U32.AND P1, PT, R0, R41, PT ;  /* 0x000000290000720c */ /* 0x000fe20003f24070 */
[----:B------:R-:W-:-:S03]  /*2210*/  IMAD.HI.U32 R42, R7, R46, RZ ;  /* 0x0000002e072a7227 */ /* 0x000fc600078e00ff */
[----:B------:R-:W-:Y:S01]  /*2220*/  ISETP.GT.U32.AND P3, PT, R0, R40, PT ;  /* 0x000000280000720c */ /* 0x000fe20003f64070 */
[----:B------:R-:W-:-:S04]  /*2230*/  IMAD.HI.U32 R44, R7, R48, RZ ;  /* 0x00000030072c7227 */ /* 0x000fc800078e00ff */
[----:B------:R-:W-:Y:S01]  /*2240*/  @!P0 IMAD.IADD R38, R38, 0x1, -R0 ;  /* 0x0000000126268824 */ /* 0x000fe200078e0a00 */
[----:B------:R-:W-:Y:S01]  /*2250*/  ISETP.GE.AND P0, PT, R47, RZ, PT ;  /* 0x000000ff2f00720c */ /* 0x000fe20003f06270 */
[----:B------:R-:W-:Y:S02]  /*2260*/  IMAD.MOV R47, RZ, RZ, -R42 ;  /* 0x000000ffff2f7224 */ /* 0x000fe400078e0a2a */
[----:B------:R-:W-:Y:S02]  /*2270*/  IMAD.MOV R49, RZ, RZ, -R44 ;  /* 0x000000ffff317224 */ /* 0x000fe400078e0a2c */
[----:B------:R-:W-:Y:S02]  /*2280*/  VIADD R42, R148, 0x17 ;  /* 0x00000017942a7836 */ /* 0x000fe40000000000 */
[C---:B------:R-:W-:Y:S02]  /*2290*/  IMAD R45, R0.reuse, R47, R46 ;  /* 0x0000002f002d7224 */ /* 0x040fe400078e022e */
[----:B------:R-:W-:Y:S01]  /*22a0*/  IMAD R47, R0, R49, R48 ;  /* 0x00000031002f7224 */ /* 0x000fe200078e0230 */
[----:B------:R-:W-:Y:S01]  /*22b0*/  IABS R49, R42 ;  /* 0x0000002a00317213 */ /* 0x000fe20000000000 */
[----:B------:R-:W-:-:S02]  /*22c0*/  @!P1 IMAD.IADD R41, R41, 0x1, -R0 ;  /* 0x0000000129299824 */ /* 0x000fc400078e0a00 */
[----:B------:R-:W-:Y:S01]  /*22d0*/  @!P4 IMAD.MOV R38, RZ, RZ, -R38 ;  /* 0x000000ffff26c224 */ /* 0x000fe200078e0a26 */
[----:B------:R-:W-:Y:S01]  /*22e0*/  ISETP.GE.AND P4, PT, R42, RZ, PT ;  /* 0x000000ff2a00720c */ /* 0x000fe20003f86270 */
[----:B------:R-:W-:Y:S01]  /*22f0*/  @!P3 IMAD.IADD R40, R40, 0x1, -R0 ;  /* 0x000000012828b824 */ /* 0x000fe200078e0a00 */
[C---:B------:R-:W-:Y:S01]  /*2300*/  ISETP.GT.U32.AND P1, PT, R0.reuse, R41, PT ;  /* 0x000000290000720c */ /* 0x040fe20003f24070 */
[----:B------:R-:W-:Y:S01]  /*2310*/  IMAD.HI.U32 R42, R7, R49, RZ ;  /* 0x00000031072a7227 */ /* 0x000fe200078e00ff */
[----:B------:R-:W-:-:S03]  /*2320*/  ISETP.GT.U32.AND P3, PT, R0, R45, PT ;  /* 0x0000002d0000720c */ /* 0x000fc60003f64070 */
[----:B------:R-:W-:Y:S02]  /*2330*/  IMAD.MOV R42, RZ, RZ, -R42 ;  /* 0x000000ffff2a7224 */ /* 0x000fe400078e0a2a */
[----:B------:R-:W-:Y:S01]  /*2340*/  @!P6 IMAD.MOV R40, RZ, RZ, -R40 ;  /* 0x000000ffff28e224 */ /* 0x000fe200078e0a28 */
[C---:B------:R-:W-:Y:S01]  /*2350*/  ISETP.GT.U32.AND P6, PT, R0.reuse, R47, PT ;  /* 0x0000002f0000720c */ /* 0x040fe20003fc4070 */
[----:B------:R-:W-:Y:S02]  /*2360*/  IMAD R49, R0, R42, R49 ;  /* 0x0000002a00317224 */ /* 0x000fe400078e0231 */
[C---:B------:R-:W-:Y:S02]  /*2370*/  VIADD R48, R148.reuse, 0x16 ;  /* 0x0000001694307836 */ /* 0x040fe40000000000 */
[----:B------:R-:W-:Y:S02]  /*2380*/  VIADD R50, R148, 0x15 ;  /* 0x0000001594327836 */ /* 0x000fe40000000000 */
[--C-:B------:R-:W-:Y:S01]  /*2390*/  @!P1 IMAD.IADD R41, R41, 0x1, -R0.reuse ;  /* 0x0000000129299824 */ /* 0x100fe200078e0a00 */
[----:B------:R-:W-:Y:S01]  /*23a0*/  ISETP.GT.U32.AND P1, PT, R0, R49, PT ;  /* 0x000000310000720c */ /* 0x000fe20003f24070 */
[----:B------:R-:W-:Y:S01]  /*23b0*/  @!P3 IMAD.IADD R45, R45, 0x1, -R0 ;  /* 0x000000012d2db824 */ /* 0x000fe200078e0a00 */
[----:B------:R-:W-:Y:S01]  /*23c0*/  IABS R51, R48 ;  /* 0x0000003000337213 */ /* 0x000fe20000000000 */
[C---:B------:R-:W-:Y:S01]  /*23d0*/  VIADD R52, R148.reuse, 0x14 ;  /* 0x0000001494347836 */ /* 0x040fe20000000000 */
[----:B------:R-:W-:Y:S01]  /*23e0*/  IABS R53, R50 ;  /* 0x0000003200357213 */ /* 0x000fe20000000000 */
[----:B------:R-:W-:Y:S01]  /*23f0*/  VIADD R54, R148, 0x13 ;  /* 0x0000001394367836 */ /* 0x000fe20000000000 */
[----:B------:R-:W-:Y:S01]  /*2400*/  ISETP.GT.U32.AND P3, PT, R0, R45, PT ;  /* 0x0000002d0000720c */ /* 0x000fe20003f64070 */
[----:B------:R-:W-:Y:S01]  /*2410*/  IMAD.HI.U32 R44, R7, R51, RZ ;  /* 0x00000033072c7227 */ /* 0x000fe200078e00ff */
[----:B------:R-:W-:-:S02]  /*2420*/  IABS R55, R52 ;  /* 0x0000003400377213 */ /* 0x000fc40000000000 */
[----:B------:R-:W-:Y:S01]  /*2430*/  IABS R57, R54 ;  /* 0x0000003600397213 */ /* 0x000fe20000000000 */
[----:B------:R-:W-:-:S04]  /*2440*/  IMAD.HI.U32 R46, R7, R53, RZ ;  /* 0x00000035072e7227 */ /* 0x000fc800078e00ff */
[----:B------:R-:W-:Y:S02]  /*2450*/  @!P6 IMAD.IADD R47, R47, 0x1, -R0 ;  /* 0x000000012f2fe824 */ /* 0x000fe400078e0a00 */
[----:B------:R-:W-:Y:S02]  /*2460*/  IMAD.MOV R44, RZ, RZ, -R44 ;  /* 0x000000ffff2c7224 */ /* 0x000fe400078e0a2c */
[----:B------:R-:W-:Y:S02]  /*2470*/  IMAD.MOV R46, RZ, RZ, -R46 ;  /* 0x000000ffff2e7224 */ /* 0x000fe400078e0a2e */
[----:B------:R-:W-:Y:S01]  /*2480*/  @!P1 IMAD.IADD R49, R49, 0x1, -R0 ;  /* 0x0000000131319824 */ /* 0x000fe200078e0a00 */
[C---:B------:R-:W-:Y:S01]  /*2490*/  ISETP.GT.U32.AND P1, PT, R0.reuse, R47, PT ;  /* 0x0000002f0000720c */ /* 0x040fe20003f24070 */
[----:B------:R-:W-:Y:S02]  /*24a0*/  IMAD R51, R0, R44, R51 ;  /* 0x0000002c00337224 */ /* 0x000fe400078e0233 */
[----:B------:R-:W-:-:S04]  /*24b0*/  IMAD.HI.U32 R42, R7, R55, RZ ;  /* 0x00000037072a7227 */ /* 0x000fc800078e00ff */
[----:B------:R-:W-:Y:S02]  /*24c0*/  IMAD R53, R0, R46, R53 ;  /* 0x0000002e00357224 */ /* 0x000fe400078e0235 */
[----:B------:R-:W-:-:S03]  /*24d0*/  IMAD.HI.U32 R44, R7, R57, RZ ;  /* 0x00000039072c7227 */ /* 0x000fc600078e00ff */
[C---:B------:R-:W-:Y:S01]  /*24e0*/  ISETP.GT.U32.AND P6, PT, R0.reuse, R53, PT ;  /* 0x000000350000720c */ /* 0x040fe20003fc4070 */
[----:B------:R-:W-:Y:S02]  /*24f0*/  IMAD.MOV R42, RZ, RZ, -R42 ;  /* 0x000000ffff2a7224 */ /* 0x000fe400078e0a2a */
[----:B------:R-:W-:Y:S01]  /*2500*/  @!P3 IMAD.IADD R45, R45, 0x1, -R0 ;  /* 0x000000012d2db824 */ /* 0x000fe200078e0a00 */
[----:B------:R-:W-:Y:S01]  /*2510*/  ISETP.GT.U32.AND P3, PT, R0, R51, PT ;  /* 0x000000330000720c */ /* 0x000fe20003f64070 */
[----:B------:R-:W-:Y:S02]  /*2520*/  IMAD.MOV R44, RZ, RZ, -R44 ;  /* 0x000000ffff2c7224 */ /* 0x000fe400078e0a2c */
[----:B------:R-:W-:Y:S02]  /*2530*/  VIADD R56, R148, 0x12 ;  /* 0x0000001294387836 */ /* 0x000fe40000000000 */
[C---:B------:R-:W-:Y:S02]  /*2540*/  IMAD R55, R0.reuse, R42, R55 ;  /* 0x0000002a00377224 */ /* 0x040fe400078e0237 */
[C---:B------:R-:W-:Y:S01]  /*2550*/  IMAD R57, R0.reuse, R44, R57 ;  /* 0x0000002c00397224 */ /* 0x040fe200078e0239 */
[----:B------:R-:W-:Y:S01]  /*2560*/  IABS R44, R56 ;  /* 0x00000038002c7213 */ /* 0x000fe20000000000 */
[----:B------:R-:W-:Y:S01]  /*2570*/  @!P1 IMAD.IADD R47, R47, 0x1, -R0 ;  /* 0x000000012f2f9824 */ /* 0x000fe200078e0a00 */
[----:B------:R-:W-:Y:S01]  /*2580*/  ISETP.GT.U32.AND P1, PT, R0, R55, PT ;  /* 0x000000370000720c */ /* 0x000fe20003f24070 */
[----:B------:R-:W-:-:S02]  /*2590*/  VIADD R58, R148, 0x11 ;  /* 0x00000011943a7836 */ /* 0x000fc40000000000 */
[----:B------:R-:W-:Y:S02]  /*25a0*/  IMAD.MOV.U32 R42, RZ, RZ, R41 ;  /* 0x000000ffff2a7224 */ /* 0x000fe400078e0029 */
[----:B------:R-:W-:Y:S01]  /*25b0*/  IMAD.HI.U32 R41, R7, R44, RZ ;  /* 0x0000002c07297227 */ /* 0x000fe200078e00ff */
[----:B------:R-:W-:-:S03]  /*25c0*/  IABS R59, R58 ;  /* 0x0000003a003b7213 */ /* 0x000fc60000000000 */
[----:B------:R-:W-:Y:S02]  /*25d0*/  VIADD R60, R148, 0x10 ;  /* 0x00000010943c7836 */ /* 0x000fe40000000000 */
[--C-:B------:R-:W-:Y:S01]  /*25e0*/  @!P3 IMAD.IADD R51, R51, 0x1, -R0.reuse ;  /* 0x000000013333b824 */ /* 0x100fe200078e0a00 */
[C---:B------:R-:W-:Y:S01]  /*25f0*/  ISETP.GT.U32.AND P3, PT, R0.reuse, R49, PT ;  /* 0x000000310000720c */ /* 0x040fe20003f64070 */
[----:B------:R-:W-:Y:S01]  /*2600*/  @!P6 IMAD.IADD R53, R53, 0x1, -R0 ;  /* 0x000000013535e824 */ /* 0x000fe200078e0a00 */
[----:B------:R-:W-:Y:S01]  /*2610*/  IABS R61, R60 ;  /* 0x0000003c003d7213 */ /* 0x000fe20000000000 */
[----:B------:R-:W-:Y:S01]  /*2620*/  IMAD.MOV R41, RZ, RZ, -R41 ;  /* 0x000000ffff297224 */ /* 0x000fe200078e0a29 */
[C---:B------:R-:W-:Y:S01]  /*2630*/  ISETP.GT.U32.AND P6, PT, R0.reuse, R51, PT ;  /* 0x000000330000720c */ /* 0x040fe20003fc4070 */
[----:B------:R-:W-:Y:S01]  /*2640*/  @!P5 IMAD.MOV R42, RZ, RZ, -R42 ;  /* 0x000000ffff2ad224 */ /* 0x000fe200078e0a2a */
[C---:B------:R-:W-:Y:S01]  /*2650*/  ISETP.GT.U32.AND P5, PT, R0.reuse, R53, PT ;  /* 0x000000350000720c */ /* 0x040fe20003fa4070 */
[----:B------:R-:W-:-:S02]  /*2660*/  IMAD R41, R0, R41, R44 ;  /* 0x0000002900297224 */ /* 0x000fc400078e022c */
[----:B------:R-:W-:-:S04]  /*2670*/  IMAD.HI.U32 R44, R7, R59, RZ ;  /* 0x0000003b072c7227 */ /* 0x000fc800078e00ff */
[----:B------:R-:W-:Y:S01]  /*2680*/  @!P1 IMAD.IADD R55, R55, 0x1, -R0 ;  /* 0x0000000137379824 */ /* 0x000fe200078e0a00 */
[----:B------:R-:W-:Y:S01]  /*2690*/  ISETP.GE.AND P1, PT, R50, RZ, PT ;  /* 0x000000ff3200720c */ /* 0x000fe20003f26270 */
[----:B------:R-:W-:-:S04]  /*26a0*/  IMAD.HI.U32 R46, R7, R61, RZ ;  /* 0x0000003d072e7227 */ /* 0x000fc800078e00ff */
[----:B------:R-:W-:Y:S02]  /*26b0*/  IMAD.MOV R44, RZ, RZ, -R44 ;  /* 0x000000ffff2c7224 */ /* 0x000fe400078e0a2c */
[----:B------:R-:W-:Y:S01]  /*26c0*/  @!P3 IMAD.IADD R49, R49, 0x1, -R0 ;  /* 0x000000013131b824 */ /* 0x000fe200078e0a00 */
[C---:B------:R-:W-:Y:S01]  /*26d0*/  ISETP.GT.U32.AND P3, PT, R0.reuse, R57, PT ;  /* 0x000000390000720c */ /* 0x040fe20003f64070 */
[----:B------:R-:W-:Y:S02]  /*26e0*/  IMAD.MOV R46, RZ, RZ, -R46 ;  /* 0x000000ffff2e7224 */ /* 0x000fe400078e0a2e */
[C---:B------:R-:W-:Y:S02]  /*26f0*/  IMAD R59, R0.reuse, R44, R59 ;  /* 0x0000002c003b7224 */ /* 0x040fe400078e023b */
[----:B------:R-:W-:Y:S01]  /*2700*/  @!P5 IMAD.IADD R53, R53, 0x1, -R0 ;  /* 0x000000013535d824 */ /* 0x000fe200078e0a00 */
[C---:B------:R-:W-:Y:S01]  /*2710*/  ISETP.GT.U32.AND P5, PT, R0.reuse, R41, PT ;  /* 0x000000290000720c */ /* 0x040fe20003fa4070 */
[----:B------:R-:W-:-:S02]  /*2720*/  IMAD R61, R0, R46, R61 ;  /* 0x0000002e003d7224 */ /* 0x000fc400078e023d */
[----:B------:R-:W-:Y:S01]  /*2730*/  @!P4 IMAD.MOV R49, RZ, RZ, -R49 ;  /* 0x000000ffff31c224 */ /* 0x000fe200078e0a31 */
[C---:B------:R-:W-:Y:S01]  /*2740*/  ISETP.GT.U32.AND P4, PT, R0.reuse, R59, PT ;  /* 0x0000003b0000720c */ /* 0x040fe20003f84070 */
[----:B------:R-:W-:Y:S01]  /*2750*/  @!P1 IMAD.MOV R53, RZ, RZ, -R53 ;  /* 0x000000ffff359224 */ /* 0x000fe200078e0a35 */
[----:B------:R-:W-:Y:S01]  /*2760*/  ISETP.GT.U32.AND P1, PT, R0, R61, PT ;  /* 0x0000003d0000720c */ /* 0x000fe20003f24070 */
[----:B------:R-:W-:Y:S02]  /*2770*/  VIADD R50, R148, 0xf ;  /* 0x0000000f94327836 */ /* 0x000fe40000000000 */
[--C-:B------:R-:W-:Y:S01]  /*2780*/  @!P6 IMAD.IADD R51, R51, 0x1, -R0.reuse ;  /* 0x000000013333e824 */ /* 0x100fe200078e0a00 */
[----:B------:R-:W-:Y:S01]  /*2790*/  ISETP.GE.AND P6, PT, R48, RZ, PT ;  /* 0x000000ff3000720c */ /* 0x000fe20003fc6270 */
[----:B------:R-:W-:Y:S01]  /*27a0*/  @!P0 IMAD.MOV R45, RZ, RZ, -R45 ;  /* 0x000000ffff2d8224 */ /* 0x000fe200078e0a2d */
[----:B------:R-:W-:Y:S01]  /*27b0*/  ISETP.GT.U32.AND P0, PT, R0, R55, PT ;  /* 0x000000370000720c */ /* 0x000fe20003f04070 */
[--C-:B------:R-:W-:Y:S01]  /*27c0*/  @!P3 IMAD.IADD R57, R57, 0x1, -R0.reuse ;  /* 0x000000013939b824 */ /* 0x100fe200078e0a00 */
[----:B------:R-:W-:Y:S01]  /*27d0*/  IABS R48, R50 ;  /* 0x0000003200307213 */ /* 0x000fe20000000000 */
[--C-:B------:R-:W-:Y:S01]  /*27e0*/  @!P5 IMAD.IADD R41, R41, 0x1, -R0.reuse ;  /* 0x000000012929d824 */ /* 0x100fe200078e0a00 */
[----:B------:R-:W-:Y:S01]  /*27f0*/  ISETP.GE.AND P3, PT, R52, RZ, PT ;  /* 0x000000ff3400720c */ /* 0x000fe20003f66270 */
[----:B------:R-:W-:Y:S01]  /*2800*/  @!P4 IMAD.IADD R59, R59, 0x1, -R0 ;  /* 0x000000013b3bc824 */ /* 0x000fe200078e0a00 */
[----:B------:R-:W-:Y:S01]  /*2810*/  ISETP.GE.AND P4, PT, R50, RZ, PT ;  /* 0x000000ff3200720c */ /* 0x000fe20003f86270 */
[----:B------:R-:W-:Y:S01]  /*2820*/  IMAD.MOV.U32 R46, RZ, RZ, R48 ;  /* 0x000000ffff2e7224 */ /* 0x000fe200078e0030 */
[C---:B------:R-:W-:Y:S01]  /*2830*/  ISETP.GT.U32.AND P5, PT, R0.reuse, R41, PT ;  /* 0x000000290000720c */ /* 0x040fe20003fa4070 */
[----:B------:R-:W-:Y:S01]  /*2840*/  @!P1 IMAD.IADD R61, R61, 0x1, -R0 ;  /* 0x000000013d3d9824 */ /* 0x000fe200078e0a00 */
[----:B------:R-:W-:Y:S01]  /*2850*/  ISETP.GT.U32.AND P1, PT, R0, R59, PT ;  /* 0x0000003b0000720c */ /* 0x000fe20003f24070 */
[----:B------:R-:W-:-:S04]  /*2860*/  IMAD.HI.U32 R44, R7, R46, RZ ;  /* 0x0000002e072c7227 */ /* 0x000fc800078e00ff */
[----:B------:R-:W-:Y:S01]  /*2870*/  @!P0 IMAD.IADD R55, R55, 0x1, -R0 ;  /* 0x0000000137378824 */ /* 0x000fe200078e0a00 */
[----:B------:R-:W-:Y:S01]  /*2880*/  ISETP.GE.AND P0, PT, R56, RZ, PT ;  /* 0x000000ff3800720c */ /* 0x000fe20003f06270 */
[----:B------:R-:W-:Y:S02]  /*2890*/  IMAD.MOV R63, RZ, RZ, -R44 ;  /* 0x000000ffff3f7224 */ /* 0x000fe400078e0a2c */
[----:B------:R-:W-:Y:S01]  /*28a0*/  @!P2 IMAD.MOV R47, RZ, RZ, -R47 ;  /* 0x000000ffff2fa224 */ /* 0x000fe200078e0a2f */
[C---:B------:R-:W-:Y:S01]  /*28b0*/  ISETP.GT.U32.AND P2, PT, R0.reuse, R57, PT ;  /* 0x000000390000720c */ /* 0x040fe20003f44070 */
[----:B------:R-:W-:Y:S02]  /*28c0*/  IMAD.MOV.U32 R44, RZ, RZ, R55 ;  /* 0x000000ffff2c7224 */ /* 0x000fe400078e0037 */
[----:B------:R-:W-:Y:S02]  /*28d0*/  IMAD R55, R0, R63, R46 ;  /* 0x0000003f00377224 */ /* 0x000fe400078e022e */
[----:B------:R-:W-:-:S02]  /*28e0*/  @!P1 IMAD.IADD R59, R59, 0x1, -R0 ;  /* 0x000000013b3b9824 */ /* 0x000fc400078e0a00 */
[----:B------:R-:W-:Y:S01]  /*28f0*/  @!P6 IMAD.MOV R51, RZ, RZ, -R51 ;  /* 0x000000ffff33e224 */ /* 0x000fe200078e0a33 */
[----:B------:R-:W-:Y:S01]  /*2900*/  ISETP.GT.U32.AND P1, PT, R0, R55, PT ;  /* 0x000000370000720c */ /* 0x000fe20003f24070 */
[----:B------:R-:W-:Y:S01]  /*2910*/  @!P3 IMAD.MOV R44, RZ, RZ, -R44 ;  /* 0x000000ffff2cb224 */ /* 0x000fe200078e0a2c */
[----:B------:R-:W-:Y:S01]  /*2920*/  ISETP.GE.AND P6, PT, R54, RZ, PT ;  /* 0x000000ff3600720c */ /* 0x000fe20003fc6270 */
[--C-:B------:R-:W-:Y:S01]  /*2930*/  @!P5 IMAD.IADD R41, R41, 0x1, -R0.reuse ;  /* 0x000000012929d824 */ /* 0x100fe200078e0a00 */
[----:B------:R-:W-:Y:S01]  /*2940*/  ISETP.GT.U32.AND P3, PT, R0, R61, PT ;  /* 0x0000003d0000720c */ /* 0x000fe20003f64070 */
[----:B------:R-:W-:Y:S01]  /*2950*/  @!P2 IMAD.IADD R57, R57, 0x1, -R0 ;  /* 0x000000013939a824 */ /* 0x000fe200078e0a00 */
[----:B------:R-:W-:Y:S01]  /*2960*/  ISETP.GE.AND P5, PT, R60, RZ, PT ;  /* 0x000000ff3c00720c */ /* 0x000fe20003fa6270 */
[----:B------:R-:W-:Y:S01]  /*2970*/  VIADD R50, R148, 0xe ;  /* 0x0000000e94327836 */ /* 0x000fe20000000000 */
[----:B------:R-:W-:Y:S01]  /*2980*/  ISETP.GE.AND P2, PT, R58, RZ, PT ;  /* 0x000000ff3a00720c */ /* 0x000fe20003f46270 */
[----:B------:R-:W-:-:S02]  /*2990*/  IMAD.MOV.U32 R46, RZ, RZ, R57 ;  /* 0x000000ffff2e7224 */ /* 0x000fc400078e0039 */
[----:B------:R-:W-:Y:S01]  /*29a0*/  IMAD.MOV.U32 R48, RZ, RZ, R41 ;  /* 0x000000ffff307224 */ /* 0x000fe200078e0029 */
[----:B------:R-:W-:Y:S01]  /*29b0*/  IABS R41, R50 ;  /* 0x0000003200297213 */ /* 0x000fe20000000000 */
[----:B------:R-:W-:Y:S02]  /*29c0*/  @!P1 IMAD.IADD R55, R55, 0x1, -R0 ;  /* 0x0000000137379824 */ /* 0x000fe400078e0a00 */
[----:B------:R-:W-:Y:S02]  /*29d0*/  VIADD R54, R148, 0xc ;  /* 0x0000000c94367836 */ /* 0x000fe40000000000 */
[----:B------:R-:W-:Y:S01]  /*29e0*/  @!P6 IMAD.MOV R46, RZ, RZ, -R46 ;  /* 0x000000ffff2ee224 */ /* 0x000fe200078e0a2e */
[----:B------:R-:W-:Y:S01]  /*29f0*/  ISETP.GE.AND P6, PT, R50, RZ, PT ;  /* 0x000000ff3200720c */ /* 0x000fe20003fc6270 */
[----:B------:R-:W-:Y:S01]  /*2a00*/  VIADD R52, R148, 0xd ;  /* 0x0000000d94347836 */ /* 0x000fe20000000000 */
[----:B------:R-:W-:Y:S01]  /*2a10*/  ISETP.GT.U32.AND P1, PT, R0, R55, PT ;  /* 0x000000370000720c */ /* 0x000fe20003f24070 */
[----:B------:R-:W-:-:S02]  /*2a20*/  IMAD.MOV.U32 R50, RZ, RZ, R59 ;  /* 0x000000ffff327224 */ /* 0x000fc400078e003b */
[----:B------:R-:W-:Y:S01]  /*2a30*/  IMAD.MOV.U32 R59, RZ, RZ, R41 ;  /* 0x000000ffff3b7224 */ /* 0x000fe200078e0029 */
[----:B------:R-:W-:Y:S01]  /*2a40*/  IABS R60, R52 ;  /* 0x00000034003c7213 */ /* 0x000fe20000000000 */
[----:B------:R-:W-:Y:S01]  /*2a50*/  @!P3 IMAD.IADD R61, R61, 0x1, -R0 ;  /* 0x000000013d3db824 */ /* 0x000fe200078e0a00 */
[----:B------:R-:W-:Y:S01]  /*2a60*/  ISETP.GE.AND P3, PT, R54, RZ, PT ;  /* 0x000000ff3600720c */ /* 0x000fe20003f66270 */
[----:B------:R-:W-:Y:S01]  /*2a70*/  VIADD R56, R148, 0xb ;  /* 0x0000000b94387836 */ /* 0x000fe20000000000 */
[----:B------:R-:W-:Y:S01]  /*2a80*/  IABS R54, R54 ;  /* 0x0000003600367213 */ /* 0x000fe20000000000 */
[----:B------:R-:W-:Y:S01]  /*2a90*/  @!P0 IMAD.MOV R48, RZ, RZ, -R48 ;  /* 0x000000ffff308224 */ /* 0x000fe200078e0a30 */
[----:B------:R-:W-:Y:S01]  /*2aa0*/  ISETP.GE.AND P0, PT, R52, RZ, PT ;  /* 0x000000ff3400720c */ /* 0x000fe20003f06270 */
[----:B------:R-:W-:Y:S01]  /*2ab0*/  IMAD.HI.U32 R41, R7, R59, RZ ;  /* 0x0000003b07297227 */ /* 0x000fe200078e00ff */
[----:B------:R-:W-:-:S03]  /*2ac0*/  IABS R62, R56 ;  /* 0x00000038003e7213 */ /* 0x000fc60000000000 */
[----:B------:R-:W-:Y:S02]  /*2ad0*/  VIADD R57, R148, 0xa ;  /* 0x0000000a94397836 */ /* 0x000fe40000000000 */
[----:B------:R-:W-:Y:S02]  /*2ae0*/  IMAD.MOV.U32 R52, RZ, RZ, R61 ;  /* 0x000000ffff347224 */ /* 0x000fe400078e003d */
[----:B------:R-:W-:Y:S01]  /*2af0*/  IMAD.MOV.U32 R61, RZ, RZ, R54 ;  /* 0x000000ffff3d7224 */ /* 0x000fe200078e0036 */
[----:B------:R-:W-:Y:S01]  /*2b00*/  IABS R64, R57 ;  /* 0x0000003900407213 */ /* 0x000fe20000000000 */
[----:B------:R-:W-:Y:S02]  /*2b10*/  IMAD.MOV R41, RZ, RZ, -R41 ;  /* 0x000000ffff297224 */ /* 0x000fe400078e0a29 */
[----:B------:R-:W-:-:S04]  /*2b20*/  IMAD.HI.U32 R54, R7, R60, RZ ;  /* 0x0000003c07367227 */ /* 0x000fc800078e00ff */
[----:B------:R-:W-:Y:S01]  /*2b30*/  @!P5 IMAD.MOV R52, RZ, RZ, -R52 ;  /* 0x000000ffff34d224 */ /* 0x000fe200078e0a34 */
[----:B------:R-:W-:Y:S01]  /*2b40*/  ISETP.GE.AND P5, PT, R57, RZ, PT ;  /* 0x000000ff3900720c */ /* 0x000fe20003fa6270 */
[----:B------:R-:W-:-:S04]  /*2b50*/  IMAD.HI.U32 R57, R7, R62, RZ ;  /* 0x0000003e07397227 */ /* 0x000fc800078e00ff */
[C---:B------:R-:W-:Y:S02]  /*2b60*/  IMAD R41, R0.reuse, R41, R59 ;  /* 0x0000002900297224 */ /* 0x040fe400078e023b */
[----:B------:R-:W-:Y:S02]  /*2b70*/  IMAD.MOV R59, RZ, RZ, -R54 ;  /* 0x000000ffff3b7224 */ /* 0x000fe400078e0a36 */
[----:B------:R-:W-:Y:S01]  /*2b80*/  @!P1 IMAD.IADD R55, R55, 0x1, -R0 ;  /* 0x0000000137379824 */ /* 0x000fe200078e0a00 */
[C---:B------:R-:W-:Y:S01]  /*2b90*/  ISETP.GT.U32.AND P1, PT, R0.reuse, R41, PT ;  /* 0x000000290000720c */ /* 0x040fe20003f24070 */
[----:B------:R-:W-:Y:S02]  /*2ba0*/  IMAD.MOV R63, RZ, RZ, -R57 ;  /* 0x000000ffff3f7224 */ /* 0x000fe400078e0a39 */
[----:B------:R-:W-:Y:S02]  /*2bb0*/  IMAD R57, R0, R59, R60 ;  /* 0x0000003b00397224 */ /* 0x000fe400078e023c */
[----:B------:R-:W-:-:S02]  /*2bc0*/  IMAD.MOV.U32 R54, RZ, RZ, R55 ;  /* 0x000000ffff367224 */ /* 0x000fc400078e0037 */
[----:B------:R-:W-:Y:S01]  /*2bd0*/  @!P2 IMAD.MOV R50, RZ, RZ, -R50 ;  /* 0x000000ffff32a224 */ /* 0x000fe200078e0a32 */
[----:B------:R-:W-:Y:S01]  /*2be0*/  ISETP.GE.AND P2, PT, R56, RZ, PT ;  /* 0x000000ff3800720c */ /* 0x000fe20003f46270 */
[----:B------:R-:W-:Y:S01]  /*2bf0*/  @!P4 IMAD.MOV R54, RZ, RZ, -R54 ;  /* 0x000000ffff36c224 */ /* 0x000fe200078e0a36 */
[----:B------:R-:W-:Y:S01]  /*2c00*/  ISETP.GT.U32.AND P4, PT, R0, R57, PT ;  /* 0x000000390000720c */ /* 0x000fe20003f84070 */
[----:B------:R-:W-:-:S04]  /*2c10*/  IMAD.HI.U32 R56, R7, R61, RZ ;  /* 0x0000003d07387227 */ /* 0x000fc800078e00ff */
[----:B------:R-:W-:Y:S02]  /*2c20*/  @!P1 IMAD.IADD R41, R41, 0x1, -R0 ;  /* 0x0000000129299824 */ /* 0x000fe400078e0a00 */
[----:B------:R-:W-:Y:S02]  /*2c30*/  IMAD.MOV R56, RZ, RZ, -R56 ;  /* 0x000000ffff387224 */ /* 0x000fe400078e0a38 */
[----:B------:R-:W-:Y:S01]  /*2c40*/  VIADD R68, R148, 0x9 ;  /* 0x0000000994447836 */ /* 0x000fe20000000000 */
[----:B------:R-:W-:Y:S01]  /*2c50*/  ISETP.GT.U32.AND P1, PT, R0, R41, PT ;  /* 0x000000290000720c */ /* 0x000fe20003f24070 */
[----:B------:R-:W-:-:S04]  /*2c60*/  IMAD.HI.U32 R58, R7, R64, RZ ;  /* 0x00000040073a7227 */ /* 0x000fc800078e00ff */
[----:B------:R-:W-:Y:S02]  /*2c70*/  @!P4 IMAD.IADD R57, R57, 0x1, -R0 ;  /* 0x000000013939c824 */ /* 0x000fe400078e0a00 */
[C---:B------:R-:W-:Y:S02]  /*2c80*/  IMAD R59, R0.reuse, R56, R61 ;  /* 0x00000038003b7224 */ /* 0x040fe400078e023d */
[C---:B------:R-:W-:Y:S01]  /*2c90*/  IMAD R55, R0.reuse, R63, R62 ;  /* 0x0000003f00377224 */ /* 0x040fe200078e023e */
[----:B------:R-:W-:Y:S01]  /*2ca0*/  ISETP.GT.U32.AND P4, PT, R0, R57, PT ;  /* 0x000000390000720c */ /* 0x000fe20003f84070 */
[----:B------:R-:W-:Y:S01]  /*2cb0*/  IMAD.MOV R65, RZ, RZ, -R58 ;  /* 0x000000ffff417224 */ /* 0x000fe200078e0a3a */
[----:B------:R-:W-:Y:S01]  /*2cc0*/  IABS R63, R68 ;  /* 0x00000044003f7213 */ /* 0x000fe20000000000 */
[----:B------:R-:W-:Y:S02]  /*2cd0*/  VIADD R70, R148, 0x8 ;  /* 0x0000000894467836 */ /* 0x000fe40000000000 */
[----:B------:R-:W-:Y:S01]  /*2ce0*/  @!P1 IMAD.IADD R41, R41, 0x1, -R0 ;  /* 0x0000000129299824 */ /* 0x000fe200078e0a00 */
[C---:B------:R-:W-:Y:S01]  /*2cf0*/  ISETP.GT.U32.AND P1, PT, R0.reuse, R59, PT ;  /* 0x0000003b0000720c */ /* 0x040fe20003f24070 */
[----:B------:R-:W-:Y:S01]  /*2d00*/  IMAD R61, R0, R65, R64 ;  /* 0x00000041003d7224 */ /* 0x000fe200078e0240 */
[----:B------:R-:W-:Y:S01]  /*2d10*/  IABS R65, R70 ;  /* 0x0000004600417213 */ /* 0x000fe20000000000 */
[----:B------:R-:W-:-:S02]  /*2d20*/  VIADD R76, R148, 0x5 ;  /* 0x00000005944c7836 */ /* 0x000fc40000000000 */
[----:B------:R-:W-:-:S03]  /*2d30*/  IMAD.HI.U32 R56, R7, R63, RZ ;  /* 0x0000003f07387227 */ /* 0x000fc600078e00ff */
[----:B------:R-:W-:Y:S01]  /*2d40*/  IABS R71, R76 ;  /* 0x0000004c00477213 */ /* 0x000fe20000000000 */
[----:B------:R-:W-:Y:S01]  /*2d50*/  @!P4 IMAD.IADD R57, R57, 0x1, -R0 ;  /* 0x000000013939c824 */ /* 0x000fe200078e0a00 */
[----:B------:R-:W-:Y:S01]  /*2d60*/  ISETP.GT.U32.AND P4, PT, R0, R55, PT ;  /* 0x000000370000720c */ /* 0x000fe20003f84070 */
[----:B------:R-:W-:Y:S02]  /*2d70*/  IMAD.MOV R60, RZ, RZ, -R56 ;  /* 0x000000ffff3c7224 */ /* 0x000fe400078e0a38 */
[----:B------:R-:W-:-:S04]  /*2d80*/  IMAD.HI.U32 R56, R7, R65, RZ ;  /* 0x0000004107387227 */ /* 0x000fc800078e00ff */
[----:B------:R-:W-:Y:S02]  /*2d90*/  IMAD.MOV R62, RZ, RZ, -R56 ;  /* 0x000000ffff3e7224 */ /* 0x000fe400078e0a38 */
[----:B------:R-:W-:Y:S01]  /*2da0*/  @!P1 IMAD.IADD R59, R59, 0x1, -R0 ;  /* 0x000000013b3b9824 */ /* 0x000fe200078e0a00 */
[----:B------:R-:W-:Y:S01]  /*2db0*/  ISETP.GT.U32.AND P1, PT, R0, R61, PT ;  /* 0x0000003d0000720c */ /* 0x000fe20003f24070 */
[----:B------:R-:W-:-:S04]  /*2dc0*/  IMAD.HI.U32 R56, R7, R71, RZ ;  /* 0x0000004707387227 */ /* 0x000fc800078e00ff */
[----:B------:R-:W-:Y:S01]  /*2dd0*/  @!P4 IMAD.IADD R55, R55, 0x1, -R0 ;  /* 0x000000013737c824 */ /* 0x000fe200078e0a00 */
[----:B------:R-:W-:Y:S01]  /*2de0*/  ISETP.GT.U32.AND P4, PT, R0, R59, PT ;  /* 0x0000003b0000720c */ /* 0x000fe20003f84070 */
[----:B------:R-:W-:Y:S02]  /*2df0*/  IMAD.MOV R56, RZ, RZ, -R56 ;  /* 0x000000ffff387224 */ /* 0x000fe400078e0a38 */
[----:B------:R-:W-:Y:S02]  /*2e00*/  VIADD R74, R148, 0x6 ;  /* 0x00000006944a7836 */ /* 0x000fe40000000000 */
[C---:B------:R-:W-:Y:S02]  /*2e10*/  IMAD R71, R0.reuse, R56, R71 ;  /* 0x0000003800477224 */ /* 0x040fe400078e0247 */
[----:B------:R-:W-:Y:S01]  /*2e20*/  IMAD.MOV.U32 R56, RZ, RZ, R41 ;  /* 0x000000ffff387224 */ /* 0x000fe200078e0029 */
[----:B------:R-:W-:Y:S01]  /*2e30*/  IABS R69, R74 ;  /* 0x0000004a00457213 */ /* 0x000fe20000000000 */
[----:B------:R-:W-:-:S02]  /*2e40*/  IMAD R63, R0, R60, R63 ;  /* 0x0000003c003f7224 */ /* 0x000fc400078e023f */
[----:B------:R-:W-:Y:S01]  /*2e50*/  @!P6 IMAD.MOV R56, RZ, RZ, -R56 ;  /* 0x000000ffff38e224 */ /* 0x000fe200078e0a38 */
[----:B------:R-:W-:Y:S01]  /*2e60*/  ISETP.GT.U32.AND P6, PT, R0, R55, PT ;  /* 0x000000370000720c */ /* 0x000fe20003fc4070 */
[----:B------:R-:W-:Y:S02]  /*2e70*/  VIADD R72, R148, 0x7 ;  /* 0x0000000794487836 */ /* 0x000fe40000000000 */
[----:B------:R-:W-:Y:S01]  /*2e80*/  @!P4 IMAD.IADD R59, R59, 0x1, -R0 ;  /* 0x000000013b3bc824 */ /* 0x000fe200078e0a00 */
[----:B------:R-:W-:Y:S01]  /*2e90*/  ISETP.GT.U32.AND P4, PT, R0, R63, PT ;  /* 0x0000003f0000720c */ /* 0x000fe20003f84070 */
[----:B------:R-:W-:Y:S01]  /*2ea0*/  IMAD.HI.U32 R60, R7, R69, RZ ;  /* 0x00000045073c7227 */ /* 0x000fe200078e00ff */
[----:B------:R-:W-:-:S03]  /*2eb0*/  IABS R67, R72 ;  /* 0x0000004800437213 */ /* 0x000fc60000000000 */
[----:B------:R-:W-:Y:S02]  /*2ec0*/  IMAD R65, R0, R62, R65 ;  /* 0x0000003e00417224 */ /* 0x000fe400078e0241 */
[----:B------:R-:W-:Y:S02]  /*2ed0*/  IMAD.MOV R60, RZ, RZ, -R60 ;  /* 0x000000ffff3c7224 */ /* 0x000fe400078e0a3c */
[----:B------:R-:W-:Y:S02]  /*2ee0*/  VIADD R79, R148, 0x3 ;  /* 0x00000003944f7836 */ /* 0x000fe40000000000 */
[----:B------:R-:W-:-:S03]  /*2ef0*/  IMAD.HI.U32 R58, R7, R67, RZ ;  /* 0x00000043073a7227 */ /* 0x000fc600078e00ff */
[----:B------:R-:W-:Y:S01]  /*2f00*/  IABS R75, R79 ;  /* 0x0000004f004b7213 */ /* 0x000fe20000000000 */
[C---:B------:R-:W-:Y:S02]  /*2f10*/  IMAD R69, R0.reuse, R60, R69 ;  /* 0x0000003c00457224 */ /* 0x040fe400078e0245 */
[--C-:B------:R-:W-:Y:S02]  /*2f20*/  @!P1 IMAD.IADD R61, R61, 0x1, -R0.reuse ;  /* 0x000000013d3d9824 */ /* 0x100fe400078e0a00 */
[----:B------:R-:W-:Y:S01]  /*2f30*/  @!P6 IMAD.IADD R55, R55, 0x1, -R0 ;  /* 0x000000013737e824 */ /* 0x000fe200078e0a00 */
[C---:B------:R-:W-:Y:S01]  /*2f40*/  ISETP.GT.U32.AND P6, PT, R0.reuse, R65, PT ;  /* 0x000000410000720c */ /* 0x040fe20003fc4070 */
[----:B------:R-:W-:Y:S01]  /*2f50*/  IMAD.MOV R58, RZ, RZ, -R58 ;  /* 0x000000ffff3a7224 */ /* 0x000fe200078e0a3a */
[C---:B------:R-:W-:Y:S01]  /*2f60*/  ISETP.GT.U32.AND P1, PT, R0.reuse, R61, PT ;  /* 0x0000003d0000720c */ /* 0x040fe20003f24070 */
[----:B------:R-:W-:Y:S01]  /*2f70*/  @!P4 IMAD.IADD R63, R63, 0x1, -R0 ;  /* 0x000000013f3fc824 */ /* 0x000fe200078e0a00 */
[C---:B------:R-:W-:Y:S01]  /*2f80*/  ISETP.GT.U32.AND P4, PT, R0.reuse, R69, PT ;  /* 0x000000450000720c */ /* 0x040fe20003f84070 */
[----:B------:R-:W-:-:S02]  /*2f90*/  IMAD R67, R0, R58, R67 ;  /* 0x0000003a00437224 */ /* 0x000fc400078e0243 */
[----:B------:R-:W-:-:S04]  /*2fa0*/  IMAD.HI.U32 R58, R7, R75, RZ ;  /* 0x0000004b073a7227 */ /* 0x000fc800078e00ff */
[C---:B------:R-:W-:Y:S02]  /*2fb0*/  VIADD R80, R148.reuse, 0x2 ;  /* 0x0000000294507836 */ /* 0x040fe40000000000 */
[----:B------:R-:W-:Y:S02]  /*2fc0*/  IMAD.MOV R58, RZ, RZ, -R58 ;  /* 0x000000ffff3a7224 */ /* 0x000fe400078e0a3a */
[----:B------:R-:W-:Y:S01]  /*2fd0*/  VIADD R78, R148, 0x4 ;  /* 0x00000004944e7836 */ /* 0x000fe20000000000 */
[----:B------:R-:W-:Y:S01]  /*2fe0*/  IABS R77, R80 ;  /* 0x00000050004d7213 */ /* 0x000fe20000000000 */
[----:B------:R-:W-:Y:S01]  /*2ff0*/  @!P6 IMAD.IADD R65, R65, 0x1, -R0 ;  /* 0x000000014141e824 */ /* 0x000fe200078e0a00 */
[C---:B------:R-:W-:Y:S01]  /*3000*/  ISETP.GT.U32.AND P6, PT, R0.reuse, R71, PT ;  /* 0x000000470000720c */ /* 0x040fe20003fc4070 */
[----:B------:R-:W-:Y:S01]  /*3010*/  IMAD R75, R0, R58, R75 ;  /* 0x0000003a004b7224 */ /* 0x000fe200078e024b */
[----:B------:R-:W-:Y:S01]  /*3020*/  IABS R73, R78 ;  /* 0x0000004e00497213 */ /* 0x000fe20000000000 */
[----:B------:R-:W-:-:S02]  /*3030*/  IMAD.MOV.U32 R58, RZ, RZ, R57 ;  /* 0x000000ffff3a7224 */ /* 0x000fc400078e0039 */
[--C-:B------:R-:W-:Y:S01]  /*3040*/  @!P1 IMAD.IADD R61, R61, 0x1, -R0.reuse ;  /* 0x000000013d3d9824 */ /* 0x100fe200078e0a00 */
[C---:B------:R-:W-:Y:S01]  /*3050*/  ISETP.GT.U32.AND P1, PT, R0.reuse, R67, PT ;  /* 0x000000430000720c */ /* 0x040fe20003f24070 */
[----:B------:R-:W-:Y:S01]  /*3060*/  @!P4 IMAD.IADD R69, R69, 0x1, -R0 ;  /* 0x000000014545c824 */ /* 0x000fe200078e0a00 */
[----:B------:R-:W-:Y:S01]  /*3070*/  ISETP.GT.U32.AND P4, PT, R0, R65, PT ;  /* 0x000000410000720c */ /* 0x000fe20003f84070 */
[----:B------:R-:W-:-:S04]  /*3080*/  IMAD.HI.U32 R60, R7, R77, RZ ;  /* 0x0000004d073c7227 */ /* 0x000fc800078e00ff */
[----:B------:R-:W-:Y:S01]  /*3090*/  @!P0 IMAD.MOV R58, RZ, RZ, -R58 ;  /* 0x000000ffff3a8224 */ /* 0x000fe200078e0a3a */
[----:B------:R-:W-:Y:S01]  /*30a0*/  ISETP.GT.U32.AND P0, PT, R0, R63, PT ;  /* 0x0000003f0000720c */ /* 0x000fe20003f04070 */
[----:B------:R-:W-:Y:S02]  /*30b0*/  VIADD R81, R148, 0x1 ;  /* 0x0000000194517836 */ /* 0x000fe40000000000 */
[----:B------:R-:W-:-:S03]  /*30c0*/  IMAD.HI.U32 R41, R7, R73, RZ ;  /* 0x0000004907297227 */ /* 0x000fc600078e00ff */
[----:B------:R-:W-:Y:S01]  /*30d0*/  IABS R64, R81 ;  /* 0x0000005100407213 */ /* 0x000fe20000000000 */
[----:B------:R-:W-:Y:S02]  /*30e0*/  IMAD.MOV R60, RZ, RZ, -R60 ;  /* 0x000000ffff3c7224 */ /* 0x000fe400078e0a3c */
[----:B------:R-:W-:Y:S02]  /*30f0*/  IMAD.MOV R41, RZ, RZ, -R41 ;  /* 0x000000ffff297224 */ /* 0x000fe400078e0a29 */
[C---:B------:R-:W-:Y:S02]  /*3100*/  IMAD R77, R0.reuse, R60, R77 ;  /* 0x0000003c004d7224 */ /* 0x040fe400078e024d */
[C---:B------:R-:W-:Y:S02]  /*3110*/  IMAD R73, R0.reuse, R41, R73 ;  /* 0x0000002900497224 */ /* 0x040fe400078e0249 */
[--C-:B------:R-:W-:Y:S02]  /*3120*/  @!P1 IMAD.IADD R67, R67, 0x1, -R0.reuse ;  /* 0x0000000143439824 */ /* 0x100fe400078e0a00 */
[----:B------:R-:W-:Y:S01]  /*3130*/  IMAD.MOV.U32 R60, RZ, RZ, R59 ;  /* 0x000000ffff3c7224 */ /* 0x000fe200078e003b */
[C---:B------:R-:W-:Y:S01]  /*3140*/  ISETP.GT.U32.AND P1, PT, R0.reuse, R73, PT ;  /* 0x000000490000720c */ /* 0x040fe20003f24070 */
[--C-:B------:R-:W-:Y:S01]  /*3150*/  @!P6 IMAD.IADD R71, R71, 0x1, -R0.reuse ;  /* 0x000000014747e824 */ /* 0x100fe200078e0a00 */
[C---:B------:R-:W-:Y:S01]  /*3160*/  ISETP.GT.U32.AND P6, PT, R0.reuse, R69, PT ;  /* 0x000000450000720c */ /* 0x040fe20003fc4070 */
[----:B------:R-:W-:Y:S01]  /*3170*/  @!P4 IMAD.IADD R65, R65, 0x1, -R0 ;  /* 0x000000014141c824 */ /* 0x000fe200078e0a00 */
[----:B------:R-:W-:Y:S01]  /*3180*/  ISETP.GT.U32.AND P4, PT, R0, R77, PT ;  /* 0x0000004d0000720c */ /* 0x000fe20003f84070 */
[----:B------:R-:W-:-:S04]  /*3190*/  IMAD.HI.U32 R41, R7, R64, RZ ;  /* 0x0000004007297227 */ /* 0x000fc800078e00ff */
[----:B------:R-:W-:-:S04]  /*31a0*/  IMAD.HI.U32 R7, R7, R66, RZ ;  /* 0x0000004207077227 */ /* 0x000fc800078e00ff */
[----:B------:R-:W-:Y:S01]  /*31b0*/  @!P0 IMAD.IADD R63, R63, 0x1, -R0 ;  /* 0x000000013f3f8824 */ /* 0x000fe200078e0a00 */
[C---:B------:R-:W-:Y:S01]  /*31c0*/  ISETP.GT.U32.AND P0, PT, R0.reuse, R75, PT ;  /* 0x0000004b0000720c */ /* 0x040fe20003f04070 */
[----:B------:R-:W-:Y:S01]  /*31d0*/  @!P3 IMAD.MOV R60, RZ, RZ, -R60 ;  /* 0x000000ffff3cb224 */ /* 0x000fe200078e0a3c */
[C---:B------:R-:W-:Y:S01]  /*31e0*/  ISETP.GT.U32.AND P3, PT, R0.reuse, R67, PT ;  /* 0x000000430000720c */ /* 0x040fe20003f64070 */
[----:B------:R-:W-:Y:S02]  /*31f0*/  IMAD.MOV R41, RZ, RZ, -R41 ;  /* 0x000000ffff297224 */ /* 0x000fe400078e0a29 */
[----:B------:R-:W-:Y:S02]  /*3200*/  IMAD.MOV R7, RZ, RZ, -R7 ;  /* 0x000000ffff077224 */ /* 0x000fe400078e0a07 */
[----:B------:R-:W-:Y:S02]  /*3210*/  IMAD.MOV.U32 R62, RZ, RZ, R55 ;  /* 0x000000ffff3e7224 */ /* 0x000fe400078e0037 */
[C---:B------:R-:W-:Y:S01]  /*3220*/  IMAD R55, R0.reuse, R41, R64 ;  /* 0x0000002900377224 */ /* 0x040fe200078e0240 */
[----:B------:R-:W-:Y:S01]  /*3230*/  SHF.R.S32.HI R41, RZ, 0x1f, R252 ;  /* 0x0000001fff297819 */ /* 0x000fe200000114fc */
[----:B------:R-:W-:Y:S01]  /*3240*/  IMAD R57, R0, R7, R66 ;  /* 0x0000000700397224 */ /* 0x000fe200078e0242 */
[----:B------:R-:W-:Y:S01]  /*3250*/  LOP3.LUT R7, R112, 0x7f, RZ, 0xc0, !PT ;  /* 0x0000007f70077812 */ /* 0x000fe200078ec0ff */
[--C-:B------:R-:W-:Y:S01]  /*3260*/  @!P6 IMAD.IADD R69, R69, 0x1, -R0.reuse ;  /* 0x000000014545e824 */ /* 0x100fe200078e0a00 */
[C---:B------:R-:W-:Y:S01]  /*3270*/  ISETP.GT.U32.AND P6, PT, R0.reuse, R55, PT ;  /* 0x000000370000720c */ /* 0x040fe20003fc4070 */
[--C-:B------:R-:W-:Y:S01]  /*3280*/  @!P4 IMAD.IADD R77, R77, 0x1, -R0.reuse ;  /* 0x000000014d4dc824 */ /* 0x100fe200078e0a00 */
[----:B------:R-:W-:Y:S01]  /*3290*/  ISETP.GT.U32.AND P4, PT, R0, R57, PT ;  /* 0x000000390000720c */ /* 0x000fe20003f84070 */
[--C-:B------:R-:W-:Y:S01]  /*32a0*/  @!P0 IMAD.IADD R75, R75, 0x1, -R0.reuse ;  /* 0x000000014b4b8824 */ /* 0x100fe200078e0a00 */
[----:B------:R-:W-:Y:S01]  /*32b0*/  ISETP.GE.AND P0, PT, R74, RZ, PT ;  /* 0x000000ff4a00720c */ /* 0x000fe20003f06270 */
[--C-:B------:R-:W-:Y:S01]  /*32c0*/  @!P3 IMAD.IADD R67, R67, 0x1, -R0.reuse ;  /* 0x000000014343b824 */ /* 0x100fe200078e0a00 */
[----:B------:R-:W-:Y:S01]  /*32d0*/  ISETP.GE.AND P3, PT, R68, RZ, PT ;  /* 0x000000ff4400720c */ /* 0x000fe20003f66270 */
[----:B------:R-:W0:Y:S01]  /*32e0*/  LDC R74, c[0x0][0x3ac] ;  /* 0x0000eb00ff4a7b82 */ /* 0x000e220000000800 */
[----:B------:R-:W-:Y:S01]  /*32f0*/  @!P1 IMAD.IADD R73, R73, 0x1, -R0 ;  /* 0x0000000149499824 */ /* 0x000fe200078e0a00 */
[C---:B------:R-:W-:Y:S01]  /*3300*/  ISETP.GT.U32.AND P1, PT, R0.reuse, R71, PT ;  /* 0x000000470000720c */ /* 0x040fe20003f24070 */
[----:B------:R-:W-:Y:S01]  /*3310*/  @!P2 IMAD.MOV R62, RZ, RZ, -R62 ;  /* 0x000000ffff3ea224 */ /* 0x000fe200078e0a3e */
[----:B------:R-:W-:Y:S01]  /*3320*/  LEA.HI R252, R41, R252, RZ, 0x8 ;  /* 0x000000fc29fc7211 */ /* 0x000fe200078f40ff */
[----:B------:R-:W-:Y:S01]  /*3330*/  IMAD.MOV.U32 R64, RZ, RZ, R61 ;  /* 0x000000ffff407224 */ /* 0x000fe200078e003d */
[C---:B------:R-:W-:Y:S01]  /*3340*/  ISETP.GT.U32.AND P2, PT, R0.reuse, R73, PT ;  /* 0x000000490000720c */ /* 0x040fe20003f44070 */
[----:B------:R-:W-:Y:S01]  /*3350*/  @!P6 IMAD.IADD R55, R55, 0x1, -R0 ;  /* 0x000000013737e824 */ /* 0x000fe200078e0a00 */
[----:B------:R-:W-:Y:S01]  /*3360*/  LOP3.LUT R41, RZ, R43, RZ, 0x33, !PT ;  /* 0x0000002bff297212 */ /* 0x000fe200078e33ff */
[----:B------:R-:W-:Y:S01]  /*3370*/  IMAD.MOV.U32 R66, RZ, RZ, R63 ;  /* 0x000000ffff427224 */ /* 0x000fe200078e003f */
[----:B------:R-:W-:Y:S01]  /*3380*/  SHF.R.S32.HI R252, RZ, 0x8, R252 ;  /* 0x00000008fffc7819 */ /* 0x000fe200000114fc */
[----:B------:R-:W-:Y:S01]  /*3390*/  @!P4 IMAD.IADD R57, R57, 0x1, -R0 ;  /* 0x000000013939c824 */ /* 0x000fe200078e0a00 */
[C---:B------:R-:W-:Y:S01]  /*33a0*/  ISETP.GT.U32.AND P6, PT, R0.reuse, R55, PT ;  /* 0x000000370000720c */ /* 0x040fe20003fc4070 */
[----:B------:R-:W-:Y:S01]  /*33b0*/  @!P5 IMAD.MOV R64, RZ, RZ, -R64 ;  /* 0x000000ffff40d224 */ /* 0x000fe200078e0a40 */
[C---:B------:R-:W-:Y:S01]  /*33c0*/  ISETP.GT.U32.AND P5, PT, R0.reuse, R75, PT ;  /* 0x0000004b0000720c */ /* 0x040fe20003fa4070 */
[----:B------:R-:W-:Y:S01]  /*33d0*/  @!P3 IMAD.MOV R66, RZ, RZ, -R66 ;  /* 0x000000ffff42b224 */ /* 0x000fe200078e0a42 */
[C---:B------:R-:W-:Y:S01]  /*33e0*/  ISETP.GT.U32.AND P3, PT, R0.reuse, R77, PT ;  /* 0x0000004d0000720c */ /* 0x040fe20003f64070 */
[--C-:B------:R-:W-:Y:S01]  /*33f0*/  @!P1 IMAD.IADD R71, R71, 0x1, -R0.reuse ;  /* 0x0000000147479824 */ /* 0x100fe200078e0a00 */
[----:B------:R-:W-:Y:S01]  /*3400*/  ISETP.GT.U32.AND P4, PT, R0, R57, PT ;  /* 0x000000390000720c */ /* 0x000fe20003f84070 */
[----:B------:R-:W-:Y:S01]  /*3410*/  @!P2 IMAD.IADD R73, R73, 0x1, -R0 ;  /* 0x000000014949a824 */ /* 0x000fe200078e0a00 */
[----:B------:R-:W-:Y:S01]  /*3420*/  ISETP.GE.AND P2, PT, R72, RZ, PT ;  /* 0x000000ff4800720c */ /* 0x000fe20003f46270 */
[----:B------:R-:W-:Y:S01]  /*3430*/  IMAD.MOV.U32 R72, RZ, RZ, R69 ;  /* 0x000000ffff487224 */ /* 0x000fe200078e0045 */
[----:B------:R-:W-:Y:S01]  /*3440*/  ISETP.GE.AND P1, PT, R70, RZ, PT ;  /* 0x000000ff4600720c */ /* 0x000fe20003f26270 */
[----:B------:R-:W-:-:S02]  /*3450*/  IMAD.MOV.U32 R68, RZ, RZ, R65 ;  /* 0x000000ffff447224 */ /* 0x000fc400078e0041 */
[----:B0-----:R-:W-:Y:S02]  /*3460*/  IMAD R7, R7, R74, RZ ;  /* 0x0000004a07077224 */ /* 0x001fe400078e02ff */
[--C-:B------:R-:W-:Y:S01]  /*3470*/  @!P5 IMAD.IADD R75, R75, 0x1, -R0.reuse ;  /* 0x000000014b4bd824 */ /* 0x100fe200078e0a00 */
[----:B------:R-:W-:Y:S01]  /*3480*/  ISETP.GE.AND P5, PT, R79, RZ, PT ;  /* 0x000000ff4f00720c */ /* 0x000fe20003fa6270 */
[--C-:B------:R-:W-:Y:S01]  /*3490*/  @!P3 IMAD.IADD R77, R77, 0x1, -R0.reuse ;  /* 0x000000014d4db824 */ /* 0x100fe200078e0a00 */
[--C-:B------:R-:W-:Y:S01]  /*34a0*/  SHF.R.S32.HI R150, RZ, 0x1f, R7.reuse ;  /* 0x0000001fff967819 */ /* 0x100fe20000011407 */
[--C-:B------:R-:W-:Y:S01]  /*34b0*/  @!P6 IMAD.IADD R55, R55, 0x1, -R0.reuse ;  /* 0x000000013737e824 */ /* 0x100fe200078e0a00 */
[----:B------:R-:W-:Y:S01]  /*34c0*/  ISETP.GE.AND P3, PT, R80, RZ, PT ;  /* 0x000000ff5000720c */ /* 0x000fe20003f66270 */
[----:B------:R-:W-:Y:S01]  /*34d0*/  @!P4 IMAD.IADD R57, R57, 0x1, -R0 ;  /* 0x000000013939c824 */ /* 0x000fe200078e0a00 */
[----:B------:R-:W-:Y:S01]  /*34e0*/  SHF.L.U64.HI R151, R7, 0x1, R150 ;  /* 0x0000000107977819 */ /* 0x000fe20000010296 */
[----:B------:R-:W-:Y:S01]  /*34f0*/  @!P0 IMAD.MOV R72, RZ, RZ, -R72 ;  /* 0x000000ffff488224 */ /* 0x000fe200078e0a48 */
[----:B------:R-:W-:Y:S01]  /*3500*/  ISETP.NE.AND P0, PT, R43, RZ, PT ;  /* 0x000000ff2b00720c */ /* 0x000fe20003f05270 */
[----:B------:R-:W-:Y:S01]  /*3510*/  IMAD R0, R74, 0x80, R7 ;  /* 0x000000804a007824 */ /* 0x000fe200078e0207 */
[----:B------:R-:W-:Y:S01]  /*3520*/  ISETP.GE.AND P6, PT, R81, RZ, PT ;  /* 0x000000ff5100720c */ /* 0x000fe20003fc6270 */
[----:B------:R-:W-:Y:S01]  /*3530*/  IMAD.SHL.U32 R150, R7, 0x2, RZ ;  /* 0x0000000207967824 */ /* 0x000fe200078e00ff */
[C---:B------:R-:W-:Y:S01]  /*3540*/  SEL R163, R41.reuse, R2, !P0 ;  /* 0x0000000229a37207 */ /* 0x040fe20004000000 */
[C---:B------:R-:W-:Y:S01]  /*3550*/  IMAD.SHL.U32 R152, R0.reuse, 0x2, RZ ;  /* 0x0000000200987824 */ /* 0x040fe200078e00ff */
[----:B------:R-:W-:Y:S01]  /*3560*/  SHF.R.S32.HI R153, RZ, 0x1f, R0 ;  /* 0x0000001fff997819 */ /* 0x000fe20000011400 */
[----:B------:R-:W-:Y:S01]  /*3570*/  IMAD.MOV.U32 R70, RZ, RZ, R67 ;  /* 0x000000ffff467224 */ /* 0x000fe200078e0043 */
[----:B------:R-:W-:Y:S01]  /*3580*/  SEL R159, R41, R5, !P0 ;  /* 0x00000005299f7207 */ /* 0x000fe20004000000 */
[----:B------:R-:W-:Y:S01]  /*3590*/  IMAD R163, R163, UR6, RZ ;  /* 0x00000006a3a37c24 */ /* 0x000fe2000f8e02ff */
[----:B------:R-:W-:Y:S01]  /*35a0*/  SHF.L.U64.HI R153, R0, 0x1, R153 ;  /* 0x0000000100997819 */ /* 0x000fe20000010299 */
[----:B------:R-:W-:Y:S01]  /*35b0*/  @!P1 IMAD.MOV R68, RZ, RZ, -R68 ;  /* 0x000000ffff449224 */ /* 0x000fe200078e0a44 */
[----:B------:R-:W-:Y:S01]  /*35c0*/  SEL R155, R41, R4, !P0 ;  /* 0x00000004299b7207 */ /* 0x000fe20004000000 */
[----:B------:R-:W-:Y:S01]  /*35d0*/  IMAD R159, R159, UR6, RZ ;  /* 0x000000069f9f7c24 */ /* 0x000fe2000f8e02ff */
[----:B------:R-:W-:Y:S01]  /*35e0*/  SEL R149, R41, R6, !P0 ;  /* 0x0000000629957207 */ /* 0x000fe20004000000 */
[----:B------:R-:W-:Y:S01]  /*35f0*/  IMAD.WIDE R6, R163, 0x2, R152 ;  /* 0x00000002a3067825 */ /* 0x000fe200078e0298 */
[----:B------:R-:W-:-:S02]  /*3600*/  SEL R147, R41, R8, !P0 ;  /* 0x0000000829937207 */ /* 0x000fc40004000000 */
[----:B------:R-:W-:Y:S01]  /*3610*/  SEL R145, R41, R9, !P0 ;  /* 0x0000000929917207 */ /* 0x000fe20004000000 */
[----:B------:R-:W-:Y:S01]  /*3620*/  IMAD R155, R155, UR6, RZ ;  /* 0x000000069b9b7c24 */ /* 0x000fe2000f8e02ff */
[----:B------:R-:W-:Y:S01]  /*3630*/  SEL R139, R41, R10, !P0 ;  /* 0x0000000a298b7207 */ /* 0x000fe20004000000 */
[----:B------:R-:W-:Y:S01]  /*3640*/  IMAD R149, R149, UR6, RZ ;  /* 0x0000000695957c24 */ /* 0x000fe2000f8e02ff */
[----:B------:R0:W-:Y:S01]  /*3650*/  STL.64 [R1+0x150], R6 ;  /* 0x0001500601007387 */ /* 0x0001e20000100a00 */
[--C-:B------:R-:W-:Y:S01]  /*3660*/  IMAD.WIDE R8, R159, 0x2, R152.reuse ;  /* 0x000000029f087825 */ /* 0x100fe200078e0298 */
[C---:B------:R-:W-:Y:S02]  /*3670*/  SEL R137, R41.reuse, R11, !P0 ;  /* 0x0000000b29897207 */ /* 0x040fe40004000000 */
[----:B------:R-:W-:Y:S01]  /*3680*/  SEL R135, R41, R12, !P0 ;  /* 0x0000000c29877207 */ /* 0x000fe20004000000 */
[--C-:B------:R-:W-:Y:S01]  /*3690*/  IMAD.WIDE R4, R155, 0x2, R152.reuse ;  /* 0x000000029b047825 */ /* 0x100fe200078e0298 */
[C---:B------:R-:W-:Y:S01]  /*36a0*/  SEL R133, R41.reuse, R13, !P0 ;  /* 0x0000000d29857207 */ /* 0x040fe20004000000 */
[----:B------:R2:W-:Y:S01]  /*36b0*/  STL.64 [R1+0x140], R8 ;  /* 0x0001400801007387 */ /* 0x0005e20000100a00 */
[----:B------:R-:W-:Y:S01]  /*36c0*/  SEL R131, R41, R14, !P0 ;  /* 0x0000000e29837207 */ /* 0x000fe20004000000 */
[----:B------:R-:W-:Y:S01]  /*36d0*/  IMAD R147, R147, UR6, RZ ;  /* 0x0000000693937c24 */ /* 0x000fe2000f8e02ff */
[----:B------:R-:W-:Y:S01]  /*36e0*/  SEL R129, R41, R15, !P0 ;  /* 0x0000000f29817207 */ /* 0x000fe20004000000 */
[----:B------:R-:W-:Y:S01]  /*36f0*/  IMAD R145, R145, UR6, RZ ;  /* 0x0000000691917c24 */ /* 0x000fe2000f8e02ff */
[----:B------:R3:W-:Y:S01]  /*3700*/  STL.64 [R1+0x130], R4 ;  /* 0x0001300401007387 */ /* 0x0007e20000100a00 */
[----:B0-----:R-:W-:Y:S01]  /*3710*/  IMAD.WIDE R6, R149, 0x2, R152 ;  /* 0x0000000295067825 */ /* 0x001fe200078e0298 */
[----:B------:R-:W-:-:S02]  /*3720*/  SEL R143, R41, R16, !P0 ;  /* 0x00000010298f7207 */ /* 0x000fc40004000000 */
[----:B------:R-:W-:Y:S01]  /*3730*/  SEL R127, R41, R47, !P0 ;  /* 0x0000002f297f7207 */ /* 0x000fe20004000000 */
[----:B------:R-:W-:Y:S01]  /*3740*/  IMAD R139, R139, UR6, RZ ;  /* 0x000000068b8b7c24 */ /* 0x000fe2000f8e02ff */
[----:B------:R0:W-:Y:S01]  /*3750*/  STL.64 [R1+0x120], R6 ;  /* 0x0001200601007387 */ /* 0x0001e20000100a00 */
[--C-:B--2---:R-:W-:Y:S01]  /*3760*/  IMAD.WIDE R8, R147, 0x2, R152.reuse ;  /* 0x0000000293087825 */ /* 0x104fe200078e0298 */
[C---:B------:R-:W-:Y:S02]  /*3770*/  SEL R123, R41.reuse, R49, !P0 ;  /* 0x00000031297b7207 */ /* 0x040fe40004000000 */
[----:B------:R-:W-:Y:S01]  /*3780*/  SEL R121, R41, R51, !P0 ;  /* 0x0000003329797207 */ /* 0x000fe20004000000 */
[----:B------:R-:W-:Y:S01]  /*3790*/  IMAD R137, R137, UR6, RZ ;  /* 0x0000000689897c24 */ /* 0x000fe2000f8e02ff */
[----:B------:R2:W-:Y:S01]  /*37a0*/  STL.64 [R1+0x110], R8 ;  /* 0x0001100801007387 */ /* 0x0005e20000100a00 */
[----:B---3--:R-:W-:Y:S01]  /*37b0*/  IMAD.WIDE R4, R145, 0x2, R152 ;  /* 0x0000000291047825 */ /* 0x008fe200078e0298 */
[----:B------:R-:W-:-:S02]  /*37c0*/  SEL R119, R41, R53, !P0 ;  /* 0x0000003529777207 */ /* 0x000fc40004000000 */
[----:B------:R-:W-:Y:S01]  /*37d0*/  SEL R117, R41, R44, !P0 ;  /* 0x0000002c29757207 */ /* 0x000fe20004000000 */
[----:B------:R-:W-:Y:S01]  /*37e0*/  IMAD R135, R135, UR6, RZ ;  /* 0x0000000687877c24 */ /* 0x000fe2000f8e02ff */
[----:B------:R3:W-:Y:S01]  /*37f0*/  STL.64 [R1+0x100], R4 ;  /* 0x0001000401007387 */ /* 0x0007e20000100a00 */
[--C-:B0-----:R-:W-:Y:S01]  /*3800*/  IMAD.WIDE R6, R139, 0x2, R152.reuse ;  /* 0x000000028b067825 */ /* 0x101fe200078e0298 */
[C---:B------:R-:W-:Y:S02]  /*3810*/  SEL R115, R41.reuse, R46, !P0 ;  /* 0x0000002e29737207 */ /* 0x040fe40004000000 */
[----:B------:R-:W-:Y:S01]  /*3820*/  SEL R113, R41, R48, !P0 ;  /* 0x0000003029717207 */ /* 0x000fe20004000000 */
[----:B------:R-:W-:Y:S01]  /*3830*/  IMAD R133, R133, UR6, RZ ;  /* 0x0000000685857c24 */ /* 0x000fe2000f8e02ff */
[----:B------:R0:W-:Y:S01]  /*3840*/  STL.64 [R1+0xf0], R6 ;  /* 0x0000f00601007387 */ /* 0x0001e20000100a00 */
[----:B--2---:R-:W-:Y:S01]  /*3850*/  IMAD.WIDE R8, R137, 0x2, R152 ;  /* 0x0000000289087825 */ /* 0x004fe200078e0298 */
[----:B------:R-:W-:-:S02]  /*3860*/  SEL R111, R41, R50, !P0 ;  /* 0x00000032296f7207 */ /* 0x000fc40004000000 */
[----:B------:R-:W-:Y:S01]  /*3870*/  SEL R109, R41, R52, !P0 ;  /* 0x00000034296d7207 */ /* 0x000fe20004000000 */
[----:B------:R-:W-:Y:S01]  /*3880*/  IMAD R131, R131, UR6, RZ ;  /* 0x0000000683837c24 */ /* 0x000fe2000f8e02ff */
[----:B------:R2:W-:Y:S01]  /*3890*/  STL.64 [R1+0xe0], R8 ;  /* 0x0000e00801007387 */ /* 0x0005e20000100a00 */
[--C-:B---3--:R-:W-:Y:S01]  /*38a0*/  IMAD.WIDE R4, R135, 0x2, R152.reuse ;  /* 0x0000000287047825 */ /* 0x108fe200078e0298 */
[----:B------:R-:W-:Y:S02]  /*38b0*/  ISETP.GE.AND P1, PT, R76, RZ, PT ;  /* 0x000000ff4c00720c */ /* 0x000fe40003f26270 */
[----:B------:R-:W-:Y:S01]  /*38c0*/  ISETP.GE.AND P4, PT, R148, RZ, PT ;  /* 0x000000ff9400720c */ /* 0x000fe20003f86270 */
[----:B------:R-:W-:Y:S01]  /*38d0*/  IMAD R129, R129, UR6, RZ ;  /* 0x0000000681817c24 */ /* 0x000fe2000f8e02ff */
[----:B------:R3:W-:Y:S01]  /*38e0*/  STL.64 [R1+0xd0], R4 ;  /* 0x0000d00401007387 */ /* 0x0007e20000100a00 */
[----:B0-----:R-:W-:Y:S01]  /*38f0*/  IMAD.WIDE R6, R133, 0x2, R152 ;  /* 0x0000000285067825 */ /* 0x001fe200078e0298 */
[----:B------:R-:W-:-:S02]  /*3900*/  SEL R59, R41, R19, !P0 ;  /* 0x00000013293b7207 */ /* 0x000fc40004000000 */
[----:B------:R-:W-:Y:S01]  /*3910*/  SEL R61, R41, R20, !P0 ;  /* 0x00000014293d7207 */ /* 0x000fe20004000000 */
[----:B------:R-:W-:Y:S01]  /*3920*/  IMAD R143, R143, UR6, RZ ;  /* 0x000000068f8f7c24 */ /* 0x000fe2000f8e02ff */
[----:B------:R0:W-:Y:S01]  /*3930*/  STL.64 [R1+0xc0], R6 ;  /* 0x0000c00601007387 */ /* 0x0001e20000100a00 */
[----:B------:R-:W-:Y:S01]  /*3940*/  IMAD R127, R127, UR6, RZ ;  /* 0x000000067f7f7c24 */ /* 0x000fe2000f8e02ff */
[----:B------:R-:W-:Y:S01]  /*3950*/  SEL R63, R41, R21, !P0 ;  /* 0x00000015293f7207 */ /* 0x000fe20004000000 */
[----:B------:R-:W-:Y:S01]  /*3960*/  IMAD R123, R123, UR6, RZ ;  /* 0x000000067b7b7c24 */ /* 0x000fe2000f8e02ff */
[----:B------:R-:W-:Y:S01]  /*3970*/  SEL R65, R41, R22, !P0 ;  /* 0x0000001629417207 */ /* 0x000fe20004000000 */
[--C-:B--2---:R-:W-:Y:S01]  /*3980*/  IMAD.WIDE R8, R131, 0x2, R152.reuse ;  /* 0x0000000283087825 */ /* 0x104fe200078e0298 */
[C---:B------:R-:W-:Y:S02]  /*3990*/  SEL R67, R41.reuse, R23, !P0 ;  /* 0x0000001729437207 */ /* 0x040fe40004000000 */
[----:B------:R-:W-:Y:S01]  /*39a0*/  SEL R69, R41, R24, !P0 ;  /* 0x0000001829457207 */ /* 0x000fe20004000000 */
[----:B------:R-:W-:Y:S01]  /*39b0*/  IMAD R121, R121, UR6, RZ ;  /* 0x0000000679797c24 */ /* 0x000fe2000f8e02ff */
[----:B------:R-:W-:Y:S01]  /*39c0*/  STL.64 [R1+0xb0], R8 ;  /* 0x0000b00801007387 */ /* 0x000fe20000100a00 */
[----:B---3--:R-:W-:Y:S01]  /*39d0*/  IMAD.WIDE R4, R129, 0x2, R152 ;  /* 0x0000000281047825 */ /* 0x008fe200078e0298 */
[----:B------:R-:W-:-:S02]  /*39e0*/  SEL R79, R41, R29, !P0 ;  /* 0x0000001d294f7207 */ /* 0x000fc40004000000 */
[----:B------:R-:W-:Y:S01]  /*39f0*/  SEL R81, R41, R30, !P0 ;  /* 0x0000001e29517207 */ /* 0x000fe20004000000 */
[--C-:B0-----:R-:W-:Y:S01]  /*3a00*/  IMAD.WIDE R6, R143, 0x2, R152.reuse ;  /* 0x000000028f067825 */ /* 0x101fe200078e0298 */
[----:B------:R-:W-:Y:S01]  /*3a10*/  STL.64 [R1+0xa0], R4 ;  /* 0x0000a00401007387 */ /* 0x000fe20000100a00 */
[----:B------:R-:W-:Y:S02]  /*3a20*/  SEL R83, R41, R31, !P0 ;  /* 0x0000001f29537207 */ /* 0x000fe40004000000 */
[--C-:B------:R-:W-:Y:S01]  /*3a30*/  IMAD.WIDE R164, R127, 0x2, R152.reuse ;  /* 0x000000027fa47825 */ /* 0x100fe200078e0298 */
[----:B------:R-:W-:Y:S01]  /*3a40*/  STL.64 [R1+0x90], R6 ;  /* 0x0000900601007387 */ /* 0x000fe20000100a00 */
[----:B------:R-:W-:Y:S02]  /*3a50*/  SEL R85, R41, R32, !P0 ;  /* 0x0000002029557207 */ /* 0x000fe40004000000 */
[----:B------:R-:W-:Y:S01]  /*3a60*/  IMAD.WIDE R160, R123, 0x2, R152 ;  /* 0x000000027ba07825 */ /* 0x000fe200078e0298 */
[----:B------:R0:W-:Y:S01]  /*3a70*/  STL.64 [R1+0x88], R164 ;  /* 0x000088a401007387 */ /* 0x0001e20000100a00 */
[----:B------:R-:W-:-:S02]  /*3a80*/  SEL R87, R41, R33, !P0 ;  /* 0x0000002129577207 */ /* 0x000fc40004000000 */
[----:B------:R-:W-:Y:S01]  /*3a90*/  IMAD R119, R119, UR6, RZ ;  /* 0x0000000677777c24 */ /* 0x000fe2000f8e02ff */
[----:B------:R2:W-:Y:S01]  /*3aa0*/  STL.64 [R1+0x78], R160 ;  /* 0x000078a001007387 */ /* 0x0005e20000100a00 */
[--C-:B------:R-:W-:Y:S01]  /*3ab0*/  IMAD.WIDE R156, R121, 0x2, R152.reuse ;  /* 0x00000002799c7825 */ /* 0x100fe200078e0298 */
[C---:B------:R-:W-:Y:S02]  /*3ac0*/  SEL R89, R41.reuse, R34, !P0 ;  /* 0x0000002229597207 */ /* 0x040fe40004000000 */
[----:B------:R-:W-:Y:S01]  /*3ad0*/  SEL R91, R41, R35, !P0 ;  /* 0x00000023295b7207 */ /* 0x000fe20004000000 */
[----:B------:R-:W-:Y:S01]  /*3ae0*/  IMAD R117, R117, UR6, RZ ;  /* 0x0000000675757c24 */ /* 0x000fe2000f8e02ff */
[----:B------:R3:W-:Y:S01]  /*3af0*/  STL.64 [R1+0x68], R156 ;  /* 0x0000689c01007387 */ /* 0x0007e20000100a00 */
[----:B------:R-:W-:Y:S01]  /*3b00*/  IMAD R115, R115, UR6, RZ ;  /* 0x0000000673737c24 */ /* 0x000fe2000f8e02ff */
[----:B------:R-:W-:Y:S01]  /*3b10*/  SEL R93, R41, R36, !P0 ;  /* 0x00000024295d7207 */ /* 0x000fe20004000000 */
[----:B0-----:R-:W-:Y:S01]  /*3b20*/  IMAD.WIDE R164, R119, 0x2, R152 ;  /* 0x0000000277a47825 */ /* 0x001fe200078e0298 */
[----:B------:R-:W-:-:S02]  /*3b30*/  SEL R95, R41, R37, !P0 ;  /* 0x00000025295f7207 */ /* 0x000fc40004000000 */
[----:B------:R-:W-:Y:S01]  /*3b40*/  SEL R97, R41, R38, !P0 ;  /* 0x0000002629617207 */ /* 0x000fe20004000000 */
[--C-:B--2---:R-:W-:Y:S01]  /*3b50*/  IMAD.WIDE R160, R117, 0x2, R152.reuse ;  /* 0x0000000275a07825 */ /* 0x104fe200078e0298 */
[----:B------:R0:W-:Y:S01]  /*3b60*/  STL.64 [R1+0x58], R164 ;  /* 0x000058a401007387 */ /* 0x0001e20000100a00 */
[----:B------:R-:W-:Y:S02]  /*3b70*/  SEL R99, R41, R39, !P0 ;  /* 0x0000002729637207 */ /* 0x000fe40004000000 */
[----:B------:R-:W-:Y:S01]  /*3b80*/  IMAD R113, R113, UR6, RZ ;  /* 0x0000000671717c24 */ /* 0x000fe2000f8e02ff */
[----:B------:R2:W-:Y:S01]  /*3b90*/  STL.64 [R1+0x48], R160 ;  /* 0x000048a001007387 */ /* 0x0005e20000100a00 */
[--C-:B---3--:R-:W-:Y:S01]  /*3ba0*/  IMAD.WIDE R156, R115, 0x2, R152.reuse ;  /* 0x00000002739c7825 */ /* 0x108fe200078e0298 */
        /* <DEDUP_REMOVED lines=9> */
[----:B--2---:R-:W-:Y:S01]  /*3c40*/  IMAD.WIDE R160, R111, 0x2, R152 ;  /* 0x000000026fa07825 */ /* 0x004fe200078e0298 */
[----:B------:R-:W-:Y:S01]  /*3c50*/  STL.64 [R1+0x28], R164 ;  /* 0x000028a401007387 */ /* 0x000fe20000100a00 */
[----:B------:R-:W-:Y:S02]  /*3c60*/  SEL R241, R41, R58, !P0 ;  /* 0x0000003a29f17207 */ /* 0x000fe40004000000 */
[----:B------:R-:W-:Y:S01]  /*3c70*/  IMAD.WIDE R182, R163, 0x2, R150 ;  /* 0x00000002a3b67825 */ /* 0x000fe200078e0296 */
[----:B------:R-:W-:Y:S01]  /*3c80*/  STL.64 [R1+0x18], R160 ;  /* 0x000018a001007387 */ /* 0x000fe20000100a00 */
[----:B------:R-:W-:Y:S02]  /*3c90*/  SEL R236, R41, R60, !P0 ;  /* 0x0000003c29ec7207 */ /* 0x000fe40004000000 */
[----:B---3--:R-:W-:Y:S01]  /*3ca0*/  IMAD.WIDE R156, R109, 0x2, R152 ;  /* 0x000000026d9c7825 */ /* 0x008fe200078e0298 */
[----:B------:R-:W-:-:S02]  /*3cb0*/  SEL R232, R41, R62, !P0 ;  /* 0x0000003e29e87207 */ /* 0x000fc40004000000 */
[----:B------:R-:W-:Y:S01]  /*3cc0*/  SEL R228, R41, R64, !P0 ;  /* 0x0000004029e47207 */ /* 0x000fe20004000000 */
[----:B------:R-:W-:Y:S01]  /*3cd0*/  @!P2 IMAD.MOV R70, RZ, RZ, -R70 ;  /* 0x000000ffff46a224 */ /* 0x000fe200078e0a46 */
[----:B------:R-:W-:Y:S01]  /*3ce0*/  ISETP.GE.AND P2, PT, R78, RZ, PT ;  /* 0x000000ff4e00720c */ /* 0x000fe20003f46270 */
[----:B------:R-:W-:Y:S01]  /*3cf0*/  STL.64 [R1+0x8], R156 ;  /* 0x0000089c01007387 */ /* 0x000fe20000100a00 */
[--C-:B------:R-:W-:Y:S01]  /*3d00*/  IMAD.WIDE R186, R159, 0x2, R150.reuse ;  /* 0x000000029fba7825 */ /* 0x100fe200078e0296 */
[----:B------:R-:W-:Y:S02]  /*3d10*/  SEL R224, R41, R66, !P0 ;  /* 0x0000004229e07207 */ /* 0x000fe40004000000 */
[----:B------:R0:W-:Y:S01]  /*3d20*/  STL.64 [R1+0x148], R182 ;  /* 0x000148b601007387 */ /* 0x0001e20000100a00 */
[--C-:B------:R-:W-:Y:S01]  /*3d30*/  IMAD.WIDE R184, R155, 0x2, R150.reuse ;  /* 0x000000029bb87825 */ /* 0x100fe200078e0296 */
[----:B------:R-:W-:Y:S02]  /*3d40*/  SEL R220, R41, R68, !P0 ;  /* 0x0000004429dc7207 */ /* 0x000fe40004000000 */
[----:B------:R-:W-:Y:S01]  /*3d50*/  STL.64 [R1+0x138], R186 ;  /* 0x000138ba01007387 */ /* 0x000fe20000100a00 */
[----:B------:R-:W-:Y:S01]  /*3d60*/  IMAD.WIDE R146, R147, 0x2, R150 ;  /* 0x0000000293927825 */ /* 0x000fe200078e0296 */
[----:B------:R-:W-:-:S02]  /*3d70*/  SEL R178, R41, R70, !P0 ;  /* 0x0000004629b27207 */ /* 0x000fc40004000000 */
[----:B------:R-:W-:Y:S01]  /*3d80*/  STL.64 [R1+0x128], R184 ;  /* 0x000128b801007387 */ /* 0x000fe20000100a00 */
[--C-:B------:R-:W-:Y:S01]  /*3d90*/  IMAD.WIDE R144, R145, 0x2, R150.reuse ;  /* 0x0000000291907825 */ /* 0x100fe200078e0296 */
[----:B------:R-:W-:Y:S02]  /*3da0*/  SEL R174, R41, R72, !P0 ;  /* 0x0000004829ae7207 */ /* 0x000fe40004000000 */
[----:B------:R-:W-:Y:S01]  /*3db0*/  LOP3.LUT R2, R3, 0xe8, RZ, 0xfc, !PT ;  /* 0x000000e803027812 */ /* 0x000fe200078efcff */
[----:B0-----:R-:W-:-:S04]  /*3dc0*/  IMAD.WIDE R182, R149, 0x2, R150 ;  /* 0x0000000295b67825 */ /* 0x001fc800078e0296 */
[--C-:B------:R-:W-:Y:S01]  /*3dd0*/  IMAD.WIDE R138, R139, 0x2, R150.reuse ;  /* 0x000000028b8a7825 */ /* 0x100fe200078e0296 */
[----:B------:R-:W-:Y:S03]  /*3de0*/  STL.64 [R1+0x118], R182 ;  /* 0x000118b601007387 */ /* 0x000fe60000100a00 */
[--C-:B------:R-:W-:Y:S01]  /*3df0*/  IMAD.WIDE R136, R137, 0x2, R150.reuse ;  /* 0x0000000289887825 */ /* 0x100fe200078e0296 */
[----:B------:R-:W-:Y:S03]  /*3e00*/  STL.64 [R1+0x108], R146 ;  /* 0x0001089201007387 */ /* 0x000fe60000100a00 */
[----:B------:R-:W-:Y:S01]  /*3e10*/  IMAD.WIDE R134, R135, 0x2, R150 ;  /* 0x0000000287867825 */ /* 0x000fe200078e0296 */
[----:B------:R-:W-:Y:S03]  /*3e20*/  STL.64 [R1+0xf8], R144 ;  /* 0x0000f89001007387 */ /* 0x000fe60000100a00 */
[----:B------:R-:W-:Y:S01]  /*3e30*/  IMAD.MOV.U32 R0, RZ, RZ, R71 ;  /* 0x000000ffff007224 */ /* 0x000fe200078e0047 */
[----:B------:R-:W-:Y:S01]  /*3e40*/  STL.64 [R1+0xe8], R138 ;  /* 0x0000e88a01007387 */ /* 0x000fe20000100a00 */
[----:B------:R-:W-:Y:S01]  /*3e50*/  IMAD.MOV.U32 R74, RZ, RZ, R73 ;  /* 0x000000ffff4a7224 */ /* 0x000fe200078e0049 */
[C---:B------:R-:W-:Y:S01]  /*3e60*/  SEL R71, R41.reuse, R25, !P0 ;  /* 0x0000001929477207 */ /* 0x040fe20004000000 */
[----:B------:R-:W-:Y:S01]  /*3e70*/  IMAD.MOV.U32 R76, RZ, RZ, R75 ;  /* 0x000000ffff4c7224 */ /* 0x000fe200078e004b */
[----:B------:R-:W-:Y:S01]  /*3e80*/  STL.64 [R1+0xd8], R136 ;  /* 0x0000d88801007387 */ /* 0x000fe20000100a00 */
[----:B------:R-:W-:Y:S01]  /*3e90*/  IMAD.MOV.U32 R78, RZ, RZ, R77 ;  /* 0x000000ffff4e7224 */ /* 0x000fe200078e004d */
[----:B------:R-:W-:Y:S01]  /*3ea0*/  SEL R73, R41, R26, !P0 ;  /* 0x0000001a29497207 */ /* 0x000fe20004000000 */
[----:B------:R-:W-:Y:S01]  /*3eb0*/  IMAD.MOV.U32 R80, RZ, RZ, R55 ;  /* 0x000000ffff507224 */ /* 0x000fe200078e0037 */
[----:B------:R-:W-:Y:S01]  /*3ec0*/  STL.64 [R1+0xc8], R134 ;  /* 0x0000c88601007387 */ /* 0x000fe20000100a00 */
[----:B------:R-:W-:Y:S01]  /*3ed0*/  IMAD.WIDE R132, R133, 0x2, R150 ;  /* 0x0000000285847825 */ /* 0x000fe200078e0296 */
[----:B------:R-:W-:-:S02]  /*3ee0*/  SEL R55, R41, R17, !P0 ;  /* 0x0000001129377207 */ /* 0x000fc40004000000 */
[----:B------:R-:W-:Y:S01]  /*3ef0*/  SEL R75, R41, R27, !P0 ;  /* 0x0000001b294b7207 */ /* 0x000fe20004000000 */
[----:B------:R-:W-:Y:S01]  /*3f00*/  IMAD.WIDE R130, R131, 0x2, R150 ;  /* 0x0000000283827825 */ /* 0x000fe200078e0296 */
[----:B------:R-:W-:Y:S01]  /*3f10*/  STL.64 [R1+0xb8], R132 ;  /* 0x0000b88401007387 */ /* 0x000fe20000100a00 */
[----:B------:R-:W-:Y:S02]  /*3f20*/  SEL R77, R41, R28, !P0 ;  /* 0x0000001c294d7207 */ /* 0x000fe40004000000 */
[----:B------:R-:W-:Y:S01]  /*3f30*/  IMAD.MOV.U32 R82, RZ, RZ, R57 ;  /* 0x000000ffff527224 */ /* 0x000fe200078e0039 */
[----:B------:R-:W-:Y:S01]  /*3f40*/  STL.64 [R1+0xa8], R130 ;  /* 0x0000a88201007387 */ /* 0x000fe20000100a00 */
[----:B------:R-:W-:Y:S01]  /*3f50*/  IMAD.WIDE R128, R129, 0x2, R150 ;  /* 0x0000000281807825 */ /* 0x000fe200078e0296 */
[----:B------:R-:W-:-:S03]  /*3f60*/  SEL R57, R41, R18, !P0 ;  /* 0x0000001229397207 */ /* 0x000fc60004000000 */
[----:B------:R-:W-:Y:S01]  /*3f70*/  @!P1 IMAD.MOV R0, RZ, RZ, -R0 ;  /* 0x000000ffff009224 */ /* 0x000fe200078e0a00 */
[----:B------:R0:W-:Y:S01]  /*3f80*/  STL.64 [R1+0x98], R128 ;  /* 0x0000988001007387 */ /* 0x0001e20000100a00 */
[----:B------:R-:W-:Y:S02]  /*3f90*/  @!P2 IMAD.MOV R74, RZ, RZ, -R74 ;  /* 0x000000ffff4aa224 */ /* 0x000fe400078e0a4a */
[----:B------:R-:W-:Y:S01]  /*3fa0*/  @!P5 IMAD.MOV R76, RZ, RZ, -R76 ;  /* 0x000000ffff4cd224 */ /* 0x000fe200078e0a4c */
[C---:B------:R-:W-:Y:S01]  /*3fb0*/  SEL R170, R41.reuse, R0, !P0 ;  /* 0x0000000029aa7207 */ /* 0x040fe20004000000 */
[----:B------:R-:W-:Y:S01]  /*3fc0*/  @!P3 IMAD.MOV R78, RZ, RZ, -R78 ;  /* 0x000000ffff4eb224 */ /* 0x000fe200078e0a4e */
[C---:B------:R-:W-:Y:S01]  /*3fd0*/  SEL R166, R41.reuse, R74, !P0 ;  /* 0x0000004a29a67207 */ /* 0x040fe20004000000 */
[----:B------:R-:W-:Y:S01]  /*3fe0*/  @!P6 IMAD.MOV R80, RZ, RZ, -R80 ;  /* 0x000000ffff50e224 */ /* 0x000fe200078e0a50 */
[C---:B------:R-:W-:Y:S01]  /*3ff0*/  SEL R162, R41.reuse, R76, !P0 ;  /* 0x0000004c29a27207 */ /* 0x040fe20004000000 */
[----:B------:R-:W-:Y:S01]  /*4000*/  @!P4 IMAD.MOV R82, RZ, RZ, -R82 ;  /* 0x000000ffff52c224 */ /* 0x000fe200078e0a52 */
[----:B------:R-:W-:Y:S01]  /*4010*/  SEL R158, R41, R78, !P0 ;  /* 0x0000004e299e7207 */ /* 0x000fe20004000000 */
[----:B------:R-:W-:Y:S01]  /*4020*/  IMAD R55, R55, UR6, RZ ;  /* 0x0000000637377c24 */ /* 0x000fe2000f8e02ff */
[----:B------:R-:W-:Y:S01]  /*4030*/  SEL R154, R41, R80, !P0 ;  /* 0x00000050299a7207 */ /* 0x000fe20004000000 */
[----:B0-----:R-:W-:Y:S01]  /*4040*/  IMAD.WIDE R128, R127, 0x2, R150 ;  /* 0x000000027f807825 */ /* 0x001fe200078e0296 */
[----:B------:R-:W-:-:S02]  /*4050*/  SEL R0, R41, R82, !P0 ;  /* 0x0000005229007207 */ /* 0x000fc40004000000 */
[----:B------:R-:W-:Y:S01]  /*4060*/  LOP3.LUT R130, R3, 0x28, RZ, 0xfc, !PT ;  /* 0x0000002803827812 */ /* 0x000fe200078efcff */
[--C-:B------:R-:W-:Y:S01]  /*4070*/  IMAD.WIDE R126, R123, 0x2, R150.reuse ;  /* 0x000000027b7e7825 */ /* 0x100fe200078e0296 */
[----:B------:R0:W-:Y:S01]  /*4080*/  STL.64 [R1+0x80], R128 ;  /* 0x0000808001007387 */ /* 0x0001e20000100a00 */
[----:B------:R-:W-:Y:S02]  /*4090*/  LOP3.LUT R131, R3, 0x30, RZ, 0xfc, !PT ;  /* 0x0000003003837812 */ /* 0x000fe400078efcff */
[--C-:B------:R-:W-:Y:S01]  /*40a0*/  IMAD.WIDE R122, R121, 0x2, R150.reuse ;  /* 0x00000002797a7825 */ /* 0x100fe200078e0296 */
[----:B------:R2:W-:Y:S03]  /*40b0*/  STL.64 [R1+0x70], R126 ;  /* 0x0000707e01007387 */ /* 0x0005e60000100a00 */
[--C-:B------:R-:W-:Y:S01]  /*40c0*/  IMAD.WIDE R120, R119, 0x2, R150.reuse ;  /* 0x0000000277787825 */ /* 0x100fe200078e0296 */
[----:B------:R3:W-:Y:S03]  /*40d0*/  STL.64 [R1+0x60], R122 ;  /* 0x0000607a01007387 */ /* 0x0007e60000100a00 */
[----:B------:R-:W-:Y:S01]  /*40e0*/  IMAD.WIDE R118, R117, 0x2, R150 ;  /* 0x0000000275767825 */ /* 0x000fe200078e0296 */
[----:B------:R1:W-:Y:S01]  /*40f0*/  STL.64 [R1+0x50], R120 ;  /* 0x0000507801007387 */ /* 0x0003e20000100a00 */
[----:B0-----:R-:W-:-:S02]  /*4100*/  LOP3.LUT R129, R3, 0x20, RZ, 0xfc, !PT ;  /* 0x0000002003817812 */ /* 0x001fc400078efcff */
[----:B------:R-:W-:Y:S01]  /*4110*/  IMAD.WIDE R116, R115, 0x2, R150 ;  /* 0x0000000273747825 */ /* 0x000fe200078e0296 */
[----:B------:R0:W-:Y:S01]  /*4120*/  STL.64 [R1+0x40], R118 ;  /* 0x0000407601007387 */ /* 0x0001e20000100a00 */
[----:B--2---:R-:W-:Y:S02]  /*4130*/  LOP3.LUT R126, R3, 0x8, RZ, 0xfc, !PT ;  /* 0x00000008037e7812 */ /* 0x004fe400078efcff */
[----:B------:R-:W-:Y:S01]  /*4140*/  IMAD R57, R57, UR6, RZ ;  /* 0x0000000639397c24 */ /* 0x000fe2000f8e02ff */
[----:B------:R2:W-:Y:S01]  /*4150*/  STL.64 [R1+0x30], R116 ;  /* 0x0000307401007387 */ /* 0x0005e20000100a00 */
[----:B------:R-:W-:Y:S01]  /*4160*/  IMAD R59, R59, UR6, RZ ;  /* 0x000000063b3b7c24 */ /* 0x000fe2000f8e02ff */
[----:B---3--:R-:W-:Y:S01]  /*4170*/  LEA.HI R123, R112, 0x78, RZ, 0x1c ;  /* 0x00000078707b7811 */ /* 0x008fe200078fe0ff */
[----:B------:R-:W-:Y:S01]  /*4180*/  IMAD R61, R61, UR6, RZ ;  /* 0x000000063d3d7c24 */ /* 0x000fe2000f8e02ff */
[----:B-1----:R-:W-:Y:S01]  /*4190*/  LOP3.LUT R121, R3, 0x68, RZ, 0xfc, !PT ;  /* 0x0000006803797812 */ /* 0x002fe200078efcff */
[----:B------:R-:W-:Y:S01]  /*41a0*/  IMAD R63, R63, UR6, RZ ;  /* 0x000000063f3f7c24 */ /* 0x000fe2000f8e02ff */
[----:B------:R-:W-:Y:S01]  /*41b0*/  LOP3.LUT R122, R3, 0x60, RZ, 0xfc, !PT ;  /* 0x00000060037a7812 */ /* 0x000fe200078efcff */
[----:B------:R-:W-:Y:S01]  /*41c0*/  IMAD R65, R65, UR6, RZ ;  /* 0x0000000641417c24 */ /* 0x000fe2000f8e02ff */
[----:B0-----:R-:W-:Y:S01]  /*41d0*/  LOP3.LUT R118, R3, 0x88, RZ, 0xfc, !PT ;  /* 0x0000008803767812 */ /* 0x001fe200078efcff */
[----:B------:R-:W-:Y:S01]  /*41e0*/  IMAD R67, R67, UR6, RZ ;  /* 0x0000000643437c24 */ /* 0x000fe2000f8e02ff */
[----:B------:R-:W-:Y:S01]  /*41f0*/  LOP3.LUT R119, R3, 0x80, RZ, 0xfc, !PT ;  /* 0x0000008003777812 */ /* 0x000fe200078efcff */
[----:B------:R-:W-:Y:S01]  /*4200*/  IMAD R69, R69, UR6, RZ ;  /* 0x0000000645457c24 */ /* 0x000fe2000f8e02ff */
[----:B--2---:R-:W-:Y:S01]  /*4210*/  LOP3.LUT R116, R3, 0x98, RZ, 0xfc, !PT ;  /* 0x0000009803747812 */ /* 0x004fe200078efcff */
[----:B------:R-:W-:Y:S01]  /*4220*/  IMAD R71, R71, UR6, RZ ;  /* 0x0000000647477c24 */ /* 0x000fe2000f8e02ff */
[----:B------:R-:W-:Y:S01]  /*4230*/  LOP3.LUT R117, R3, 0x90, RZ, 0xfc, !PT ;  /* 0x0000009003757812 */ /* 0x000fe200078efcff */
[----:B------:R-:W-:Y:S01]  /*4240*/  IMAD R73, R73, UR6, RZ ;  /* 0x0000000649497c24 */ /* 0x000fe2000f8e02ff */
[----:B------:R-:W-:Y:S01]  /*4250*/  LOP3.LUT R120, R3, 0x70, RZ, 0xfc, !PT ;  /* 0x0000007003787812 */ /* 0x000fe200078efcff */
[----:B------:R-:W-:Y:S01]  /*4260*/  IMAD R75, R75, UR6, RZ ;  /* 0x000000064b4b7c24 */ /* 0x000fe2000f8e02ff */
[----:B------:R-:W-:Y:S01]  /*4270*/  LOP3.LUT R127, R3, 0x10, RZ, 0xfc, !PT ;  /* 0x00000010037f7812 */ /* 0x000fe200078efcff */
[----:B------:R-:W-:Y:S01]  /*4280*/  IMAD R77, R77, UR6, RZ ;  /* 0x000000064d4d7c24 */ /* 0x000fe2000f8e02ff */
[----:B------:R-:W-:Y:S01]  /*4290*/  LOP3.LUT R128, R3, 0x18, RZ, 0xfc, !PT ;  /* 0x0000001803807812 */ /* 0x000fe200078efcff */
[----:B------:R-:W-:-:S02]  /*42a0*/  IMAD R79, R79, UR6, RZ ;  /* 0x000000064f4f7c24 */ /* 0x000fc4000f8e02ff */
[----:B------:R-:W-:Y:S02]  /*42b0*/  IMAD R81, R81, UR6, RZ ;  /* 0x0000000651517c24 */ /* 0x000fe4000f8e02ff */
[----:B------:R-:W-:Y:S02]  /*42c0*/  IMAD R83, R83, UR6, RZ ;  /* 0x0000000653537c24 */ /* 0x000fe4000f8e02ff */
[----:B------:R-:W-:Y:S02]  /*42d0*/  IMAD R85, R85, UR6, RZ ;  /* 0x0000000655557c24 */ /* 0x000fe4000f8e02ff */
[----:B------:R-:W-:Y:S02]  /*42e0*/  IMAD R87, R87, UR6, RZ ;  /* 0x0000000657577c24 */ /* 0x000fe4000f8e02ff */
[----:B------:R-:W-:Y:S02]  /*42f0*/  IMAD R89, R89, UR6, RZ ;  /* 0x0000000659597c24 */ /* 0x000fe4000f8e02ff */
        /* <DEDUP_REMOVED lines=23> */
[----:B------:R-:W-:Y:S01]  /*4470*/  IMAD.WIDE R114, R113, 0x2, R150 ;  /* 0x0000000271727825 */ /* 0x000fe200078e0296 */
[----:B------:R-:W-:-:S03]  /*4480*/  LOP3.LUT R113, R3, 0xb0, RZ, 0xfc, !PT ;  /* 0x000000b003717812 */ /* 0x000fc600078efcff */
[--C-:B------:R-:W-:Y:S01]  /*4490*/  IMAD.WIDE R110, R111, 0x2, R150.reuse ;  /* 0x000000026f6e7825 */ /* 0x100fe200078e0296 */
[----:B------:R0:W-:Y:S03]  /*44a0*/  STL.64 [R1+0x20], R114 ;  /* 0x0000207201007387 */ /* 0x0001e60000100a00 */
[----:B------:R-:W-:Y:S01]  /*44b0*/  IMAD R0, R0, UR6, RZ ;  /* 0x0000000600007c24 */ /* 0x000fe2000f8e02ff */
[----:B------:R1:W-:Y:S01]  /*44c0*/  STL.64 [R1+0x10], R110 ;  /* 0x0000106e01007387 */ /* 0x0003e20000100a00 */
[----:B------:R-:W-:-:S04]  /*44d0*/  IMAD.WIDE R108, R109, 0x2, R150 ;  /* 0x000000026d6c7825 */ /* 0x000fc800078e0296 */
[--C-:B------:R-:W-:Y:S01]  /*44e0*/  IMAD.WIDE R140, R55, 0x2, R152.reuse ;  /* 0x00000002378c7825 */ /* 0x100fe200078e0298 */
[----:B------:R2:W-:Y:S01]  /*44f0*/  STL.64 [R1], R108 ;  /* 0x0000006c01007387 */ /* 0x0005e20000100a00 */
[----:B0-----:R-:W-:Y:S02]  /*4500*/  LOP3.LUT R115, R3, 0xa0, RZ, 0xfc, !PT ;  /* 0x000000a003737812 */ /* 0x001fe400078efcff */
[--C-:B------:R-:W-:Y:S01]  /*4510*/  IMAD.WIDE R4, R57, 0x2, R152.reuse ;  /* 0x0000000239047825 */ /* 0x100fe200078e0298 */
[C---:B------:R-:W-:Y:S02]  /*4520*/  LOP3.LUT R114, R3.reuse, 0xa8, RZ, 0xfc, !PT ;  /* 0x000000a803727812 */ /* 0x040fe400078efcff */
[----:B-1----:R-:W-:Y:S01]  /*4530*/  LOP3.LUT R110, R3, 0xd0, RZ, 0xfc, !PT ;  /* 0x000000d0036e7812 */ /* 0x002fe200078efcff */
[----:B------:R-:W-:Y:S01]  /*4540*/  IMAD.WIDE R6, R59, 0x2, R152 ;  /* 0x000000023b067825 */ /* 0x000fe200078e0298 */
[----:B------:R-:W-:-:S03]  /*4550*/  LOP3.LUT R111, R3, 0xc8, RZ, 0xfc, !PT ;  /* 0x000000c8036f7812 */ /* 0x000fc600078efcff */
[--C-:B------:R-:W-:Y:S01]  /*4560*/  IMAD.WIDE R8, R61, 0x2, R152.reuse ;  /* 0x000000023d087825 */ /* 0x100fe200078e0298 */
[C---:B--2---:R-:W-:Y:S02]  /*4570*/  LOP3.LUT R109, R3.reuse, 0xd8, RZ, 0xfc, !PT ;  /* 0x000000d8036d7812 */ /* 0x044fe400078efcff */
[----:B------:R-:W-:Y:S01]  /*4580*/  LOP3.LUT R108, R3, 0xe0, RZ, 0xfc, !PT ;  /* 0x000000e0036c7812 */ /* 0x000fe200078efcff */
[----:B------:R-:W-:-:S04]  /*4590*/  IMAD.WIDE R10, R63, 0x2, R152 ;  /* 0x000000023f0a7825 */ /* 0x000fc800078e0298 */
        /* <DEDUP_REMOVED lines=79> */
[----:B------:R-:W-:Y:S01]  /*4a90*/  IMAD.WIDE R150, R0, 0x2, R150 ;  /* 0x0000000200967825 */ /* 0x000fe200078e0296 */
[----:B------:R-:W-:-:S03]  /*4aa0*/  LOP3.LUT R0, R3, 0xf0, RZ, 0xfc, !PT ;  /* 0x000000f003007812 */ /* 0x000fc600078efcff */
[----:B------:R-:W-:Y:S01]  /*4ab0*/  IMAD.SHL.U32 R124, R112, 0x20, RZ ;  /* 0x00000020707c7824 */ /* 0x000fe200078e00ff */
[----:B------:R-:W-:Y:S01]  /*4ac0*/  LOP3.LUT R112, R3, 0xc0, RZ, 0xfc, !PT ;  /* 0x000000c003707812 */ /* 0x000fe200078efcff */
[----:B------:R-:W-:Y:S02]  /*4ad0*/  IMAD R0, R0, UR7, RZ ;  /* 0x0000000700007c24 */ /* 0x000fe4000f8e02ff */
[----:B------:R-:W-:Y:S02]  /*4ae0*/  IMAD R2, R2, UR7, RZ ;  /* 0x0000000702027c24 */ /* 0x000fe4000f8e02ff */
[----:B------:R-:W-:Y:S02]  /*4af0*/  IMAD R0, R109, UR7, RZ ;  /* 0x000000076d007c24 */ /* 0x000fe4000f8e02ff */
[----:B------:R-:W-:Y:S02]  /*4b00*/  IMAD R2, R110, UR7, RZ ;  /* 0x000000076e027c24 */ /* 0x000fe4000f8e02ff */
[----:B------:R-:W-:Y:S01]  /*4b10*/  IMAD R0, R112, UR7, RZ ;  /* 0x0000000770007c24 */ /* 0x000fe2000f8e02ff */
[----:B------:R-:W-:Y:S01]  /*4b20*/  LOP3.LUT R112, R3, 0x50, RZ, 0xfc, !PT ;  /* 0x0000005003707812 */ /* 0x000fe200078efcff */
[----:B------:R-:W-:Y:S01]  /*4b30*/  IMAD R2, R113, UR7, RZ ;  /* 0x0000000771027c24 */ /* 0x000fe2000f8e02ff */
[----:B------:R-:W-:Y:S01]  /*4b40*/  LOP3.LUT R113, R3, 0x58, RZ, 0xfc, !PT ;  /* 0x0000005803717812 */ /* 0x000fe200078efcff */
[----:B------:R-:W-:-:S02]  /*4b50*/  IMAD R0, R115, UR7, RZ ;  /* 0x0000000773007c24 */ /* 0x000fc4000f8e02ff */
[----:B------:R-:W-:Y:S02]  /*4b60*/  IMAD R2, R116, UR7, RZ ;  /* 0x0000000774027c24 */ /* 0x000fe4000f8e02ff */
[----:B----4-:R-:W-:Y:S02]  /*4b70*/  IMAD R107, R107, UR8, RZ ;  /* 0x000000086b6b7c24 */ /* 0x010fe4000f8e02ff */
[----:B------:R-:W-:Y:S02]  /*4b80*/  IMAD R0, R118, UR7, RZ ;  /* 0x0000000776007c24 */ /* 0x000fe4000f8e02ff */
[----:B------:R-:W-:Y:S01]  /*4b90*/  IMAD R2, R119, UR7, RZ ;  /* 0x0000000777027c24 */ /* 0x000fe2000f8e02ff */
[----:B-----5:R-:W-:Y:S01]  /*4ba0*/  LEA R106, P0, R107, UR12, 0x1 ;  /* 0x0000000c6b6a7c11 */ /* 0x020fe2000f8008ff */
[----:B------:R-:W-:Y:S01]  /*4bb0*/  IMAD R0, R121, UR7, RZ ;  /* 0x0000000779007c24 */ /* 0x000fe2000f8e02ff */
[C---:B------:R-:W-:Y:S01]  /*4bc0*/  LOP3.LUT R0, R3.reuse, 0x40, RZ, 0xfc, !PT ;  /* 0x0000004003007812 */ /* 0x040fe200078efcff */
[----:B------:R-:W-:Y:S01]  /*4bd0*/  IMAD R2, R122, UR7, RZ ;  /* 0x000000077a027c24 */ /* 0x000fe2000f8e02ff */
[----:B------:R-:W-:Y:S01]  /*4be0*/  LOP3.LUT R2, R3, 0x48, RZ, 0xfc, !PT ;  /* 0x0000004803027812 */ /* 0x000fe200078efcff */
[----:B------:R-:W-:Y:S01]  /*4bf0*/  IMAD R123, R123, UR7, RZ ;  /* 0x000000077b7b7c24 */ /* 0x000fe2000f8e02ff */
[----:B------:R-:W-:Y:S01]  /*4c00*/  LOP3.LUT R123, R124, 0x60, RZ, 0xc0, !PT ;  /* 0x000000607c7b7812 */ /* 0x000fe200078ec0ff */
[----:B------:R-:W-:Y:S01]  /*4c10*/  IMAD R108, R108, UR7, RZ ;  /* 0x000000076c6c7c24 */ /* 0x000fe2000f8e02ff */
[----:B------:R-:W-:Y:S01]  /*4c20*/  LEA.HI.X.SX32 R107, R107, UR13, 0x1, P0 ;  /* 0x0000000d6b6b7c11 */ /* 0x000fe200080f0eff */
[----:B------:R-:W-:Y:S01]  /*4c30*/  IMAD R108, R111, UR7, RZ ;  /* 0x000000076f6c7c24 */ /* 0x000fe2000f8e02ff */
[----:B------:R-:W-:Y:S01]  /*4c40*/  CS2R R110, SRZ ;  /* 0x00000000006e7805 */ /* 0x000fe2000001ff00 */
[----:B------:R-:W-:Y:S01]  /*4c50*/  IMAD R108, R114, UR7, RZ ;  /* 0x00000007726c7c24 */ /* 0x000fe2000f8e02ff */
[----:B------:R0:W-:Y:S01]  /*4c60*/  STL [R1+0x15c], R123 ;  /* 0x00015c7b01007387 */ /* 0x0001e20000100800 */
[----:B------:R-:W-:Y:S01]  /*4c70*/  IMAD R108, R117, UR7, RZ ;  /* 0x00000007756c7c24 */ /* 0x000fe2000f8e02ff */
[----:B------:R-:W1:Y:S01]  /*4c80*/  LDCU UR12, c[0x0][0x3ac] ;  /* 0x00007580ff0c77ac */ /* 0x000e620008000800 */
[----:B------:R-:W-:-:S02]  /*4c90*/  IMAD R112, R112, UR7, RZ ;  /* 0x0000000770707c24 */ /* 0x000fc4000f8e02ff */
[----:B------:R-:W-:Y:S02]  /*4ca0*/  IMAD R2, R2, UR7, RZ ;  /* 0x0000000702027c24 */ /* 0x000fe4000f8e02ff */
[----:B------:R-:W-:Y:S02]  /*4cb0*/  IMAD R0, R0, UR7, RZ ;  /* 0x0000000700007c24 */ /* 0x000fe4000f8e02ff */
[----:B------:R-:W-:Y:S01]  /*4cc0*/  IMAD R108, R120, UR7, RZ ;  /* 0x00000007786c7c24 */ /* 0x000fe2000f8e02ff */
[----:B------:R-:W-:Y:S01]  /*4cd0*/  CS2R R120, SRZ ;  /* 0x0000000000787805 */ /* 0x000fe2000001ff00 */
[----:B------:R-:W-:Y:S01]  /*4ce0*/  IMAD R112, R131, UR7, RZ ;  /* 0x0000000783707c24 */ /* 0x000fe2000f8e02ff */
[----:B0-----:R-:W-:Y:S01]  /*4cf0*/  CS2R R122, SRZ ;  /* 0x00000000007a7805 */ /* 0x001fe2000001ff00 */
[----:B------:R-:W-:Y:S01]  /*4d00*/  IMAD R2, R130, UR7, RZ ;  /* 0x0000000782027c24 */ /* 0x000fe2000f8e02ff */
[----:B------:R-:W-:Y:S01]  /*4d10*/  CS2R R108, SRZ ;  /* 0x00000000006c7805 */ /* 0x000fe2000001ff00 */
[----:B------:R-:W-:-:S02]  /*4d20*/  IMAD R0, R129, UR7, RZ ;  /* 0x0000000781007c24 */ /* 0x000fc4000f8e02ff */
[----:B------:R-:W-:Y:S02]  /*4d30*/  IMAD R125, R125, UR7, RZ ;  /* 0x000000077d7d7c24 */ /* 0x000fe4000f8e02ff */
[----:B------:R-:W-:Y:S02]  /*4d40*/  IMAD R114, R3, UR7, RZ ;  /* 0x0000000703727c24 */ /* 0x000fe4000f8e02ff */
[----:B------:R-:W-:Y:S02]  /*4d50*/  IMAD R113, R113, UR7, RZ ;  /* 0x0000000771717c24 */ /* 0x000fe4000f8e02ff */
[----:B------:R-:W-:Y:S02]  /*4d60*/  IMAD R112, R128, UR7, RZ ;  /* 0x0000000780707c24 */ /* 0x000fe4000f8e02ff */
[----:B------:R-:W-:Y:S02]  /*4d70*/  IMAD R2, R127, UR7, RZ ;  /* 0x000000077f027c24 */ /* 0x000fe4000f8e02ff */
[----:B-1----:R-:W-:-:S07]  /*4d80*/  IMAD R0, R126, UR7, RZ ;  /* 0x000000077e007c24 */ /* 0x002fce000f8e02ff */
.L_x_1:
[----:B------:R-:W0:Y:S01]  /*4d90*/  LDCU UR6, c[0x0][0x3a8] ;  /* 0x00007500ff0677ac */ /* 0x000e220008000800 */
[----:B------:R-:W1:Y:S01]  /*4da0*/  S2R R219, SR_TID.X ;  /* 0x0000000000db7919 */ /* 0x000e620000002100 */
[C---:B------:R-:W-:Y:S01]  /*4db0*/  LOP3.LUT R114, R3.reuse, 0x8, RZ, 0xfc, !PT ;  /* 0x0000000803727812 */ /* 0x040fe200078efcff */
[----:B------:R-:W2:Y:S01]  /*4dc0*/  LDCU UR7, c[0x0][0x3a8] ;  /* 0x00007500ff0777ac */ /* 0x000ea20008000800 */
[C---:B------:R-:W-:Y:S01]  /*4dd0*/  LOP3.LUT R118, R3.reuse, 0x10, RZ, 0xfc, !PT ;  /* 0x0000001003767812 */ /* 0x040fe200078efcff */
[----:B------:R-:W-:Y:S01]  /*4de0*/  STL.64 [R1+0x180], R250 ;  /* 0x000180fa01007387 */ /* 0x000fe20000100a00 */
[C---:B------:R-:W-:Y:S01]  /*4df0*/  LOP3.LUT R112, R3.reuse, 0x8, RZ, 0xfc, !PT ;  /* 0x0000000803707812 */ /* 0x040fe200078efcff */
[----:B------:R-:W3:Y:S01]  /*4e00*/  LDCU UR8, c[0x0][0x3a8] ;  /* 0x00007500ff0877ac */ /* 0x000ee20008000800 */
[----:B------:R-:W-:Y:S01]  /*4e10*/  ISETP.GE.AND P2, PT, R118, UR9, PT ;  /* 0x0000000976007c0c */ /* 0x000fe2000bf46270 */
[----:B------:R-:W-:Y:S01]  /*4e20*/  STL.64 [R1+0x178], R120 ;  /* 0x0001787801007387 */ /* 0x000fe20000100a00 */
[----:B------:R-:W-:-:S02]  /*4e30*/  ISETP.GE.AND P1, PT, R3, UR9, PT ;  /* 0x0000000903007c0c */ /* 0x000fc4000bf26270 */
[C---:B------:R-:W-:Y:S01]  /*4e40*/  LOP3.LUT R116, R3.reuse, 0x60, RZ, 0xfc, !PT ;  /* 0x0000006003747812 */ /* 0x040fe200078efcff */
[----:B------:R-:W-:Y:S01]  /*4e50*/  STL.64 [R1+0x170], R122 ;  /* 0x0001707a01007387 */ /* 0x000fe20000100a00 */
[C---:B------:R-:W-:Y:S02]  /*4e60*/  LOP3.LUT R117, R3.reuse, 0x68, RZ, 0xfc, !PT ;  /* 0x0000006803757812 */ /* 0x040fe400078efcff */
[----:B------:R-:W-:Y:S01]  /*4e70*/  PRMT R2, RZ, 0x7610, R2 ;  /* 0x00007610ff027816 */ /* 0x000fe20000000002 */
[----:B0-----:R-:W-:Y:S01]  /*4e80*/  IMAD R114, R114, UR6, RZ ;  /* 0x0000000672727c24 */ /* 0x001fe2000f8e02ff */
[----:B------:R-:W0:Y:S01]  /*4e90*/  LDCU UR6, c[0x0][0x3a8] ;  /* 0x00007500ff0677ac */ /* 0x000e220008000800 */
[C---:B------:R-:W-:Y:S01]  /*4ea0*/  LOP3.LUT R118, R3.reuse, 0x28, RZ, 0xfc, !PT ;  /* 0x0000002803767812 */ /* 0x040fe200078efcff */
[----:B------:R-:W-:Y:S01]  /*4eb0*/  STL.64 [R1+0x168], R108 ;  /* 0x0001686c01007387 */ /* 0x000fe20000100a00 */
[----:B------:R-:W-:Y:S01]  /*4ec0*/  ISETP.GE.AND P4, PT, R112, UR9, PT ;  /* 0x0000000970007c0c */ /* 0x000fe2000bf86270 */
[C---:B--2---:R-:W-:Y:S01]  /*4ed0*/  IMAD R112, R3.reuse, UR7, RZ ;  /* 0x0000000703707c24 */ /* 0x044fe2000f8e02ff */
[----:B------:R-:W-:Y:S01]  /*4ee0*/  ISETP.GE.AND P5, PT, R118, UR9, PT ;  /* 0x0000000976007c0c */ /* 0x000fe2000bfa6270 */
[----:B------:R-:W2:Y:S01]  /*4ef0*/  LDCU UR7, c[0x0][0x3a8] ;  /* 0x00007500ff0777ac */ /* 0x000ea20008000800 */
[----:B------:R-:W-:Y:S01]  /*4f00*/  LOP3.LUT R118, R3, 0x10, RZ, 0xfc, !PT ;  /* 0x0000001003767812 */ /* 0x000fe200078efcff */
[--C-:B------:R-:W-:Y:S01]  /*4f10*/  IMAD.WIDE R114, R114, 0x2, R106.reuse ;  /* 0x0000000272727825 */ /* 0x100fe200078e026a */
[----:B------:R-:W-:Y:S01]  /*4f20*/  ISETP.GE.AND P3, PT, R116, UR9, PT ;  /* 0x0000000974007c0c */ /* 0x000fe2000bf66270 */
[----:B------:R4:W-:Y:S01]  /*4f30*/  STL.64 [R1+0x160], R110 ;  /* 0x0001606e01007387 */ /* 0x0009e20000100a00 */
[----:B------:R-:W-:Y:S01]  /*4f40*/  ISETP.GE.AND P6, PT, R117, UR9, PT ;  /* 0x0000000975007c0c */ /* 0x000fe2000bfc6270 */
[----:B------:R-:W-:Y:S01]  /*4f50*/  IMAD.WIDE R112, R112, 0x2, R106 ;  /* 0x0000000270707825 */ /* 0x000fe200078e026a */
[----:B-1----:R-:W-:-:S02]  /*4f60*/  LEA.HI R0, R219, 0x38, RZ, 0x1c ;  /* 0x00000038db007811 */ /* 0x002fc400078fe0ff */
[C---:B------:R-:W-:Y:S02]  /*4f70*/  LOP3.LUT R124, R3.reuse, 0x20, RZ, 0xfc, !PT ;  /* 0x00000020037c7812 */ /* 0x040fe400078efcff */
[----:B------:R1:W5:Y:S01]  /*4f80*/  @!P1 LDG.E.U16 R2, desc[UR10][R112.64] ;  /* 0x0000000a70029981 */ /* 0x000362000c1e1500 */
[----:B0-----:R-:W-:Y:S01]  /*4f90*/  IMAD R118, R118, UR6, RZ ;  /* 0x0000000676767c24 */ /* 0x001fe2000f8e02ff */
[----:B------:R-:W-:Y:S01]  /*4fa0*/  ISETP.GE.AND P0, PT, R0, UR9, PT ;  /* 0x0000000900007c0c */ /* 0x000fe2000bf06270 */
[----:B------:R-:W0:Y:S01]  /*4fb0*/  LDCU UR6, c[0x0][0x3a8] ;  /* 0x00007500ff0677ac */ /* 0x000e220008000800 */
[----:B------:R-:W-:Y:S01]  /*4fc0*/  PRMT R0, RZ, 0x7610, R0 ;  /* 0x00007610ff007816 */ /* 0x000fe20000000000 */
[----:B------:R-:W-:Y:S01]  /*4fd0*/  IMAD.WIDE R116, R118, 0x2, R106 ;  /* 0x0000000276747825 */ /* 0x000fe200078e026a */
[C---:B------:R-:W-:Y:S02]  /*4fe0*/  LOP3.LUT R118, R3.reuse, 0x18, RZ, 0xfc, !PT ;  /* 0x0000001803767812 */ /* 0x040fe400078efcff */
[----:B------:R-:W-:-:S02]  /*4ff0*/  LOP3.LUT R125, R3, 0x18, RZ, 0xfc, !PT ;  /* 0x00000018037d7812 */ /* 0x000fc400078efcff */
[C---:B------:R-:W-:Y:S01]  /*5000*/  LOP3.LUT R126, R3.reuse, 0x20, RZ, 0xfc, !PT ;  /* 0x00000020037e7812 */ /* 0x040fe200078efcff */
[----:B------:R0:W5:Y:S01]  /*5010*/  @!P4 LDG.E.U16 R0, desc[UR10][R114.64] ;  /* 0x0000000a7200c981 */ /* 0x000162000c1e1500 */
[----:B---3--:R-:W-:Y:S01]  /*5020*/  IMAD R118, R118, UR8, RZ ;  /* 0x0000000876767c24 */ /* 0x008fe2000f8e02ff */
[----:B------:R-:W-:Y:S01]  /*5030*/  ISETP.GE.AND P4, PT, R124, UR9, PT ;  /* 0x000000097c007c0c */ /* 0x000fe2000bf86270 */
[----:B------:R-:W3:Y:S01]  /*5040*/  LDCU UR8, c[0x0][0x3a8] ;  /* 0x00007500ff0877ac */ /* 0x000ee20008000800 */
[----:B-1----:R-:W-:Y:S02]  /*5050*/  PRMT R112, RZ, 0x7610, R112 ;  /* 0x00007610ff707816 */ /* 0x002fe40000000070 */
[----:B------:R-:W-:Y:S02]  /*5060*/  LOP3.LUT R128, R3, 0x28, RZ, 0xfc, !PT ;  /* 0x0000002803807812 */ /* 0x000fe400078efcff */
[----:B------:R-:W-:Y:S01]  /*5070*/  PRMT R119, RZ, 0x7610, R119 ;  /* 0x00007610ff777816 */ /* 0x000fe20000000077 */
[----:B------:R-:W1:Y:S01]  /*5080*/  S2R R135, SR_TID.X ;  /* 0x0000000000877919 */ /* 0x000e620000002100 */
[----:B------:R-:W-:Y:S01]  /*5090*/  ISETP.GE.AND P1, PT, R125, UR9, PT ;  /* 0x000000097d007c0c */ /* 0x000fe2000bf26270 */
[----:B------:R-:W-:Y:S01]  /*50a0*/  IMAD.WIDE R124, R118, 0x2, R106 ;  /* 0x00000002767c7825 */ /* 0x000fe200078e026a */
[C---:B------:R-:W-:Y:S01]  /*50b0*/  LOP3.LUT R118, R3.reuse, 0x30, RZ, 0xfc, !PT ;  /* 0x0000003003767812 */ /* 0x040fe200078efcff */
[----:B------:R-:W3:Y:S02]  /*50c0*/  @!P2 LDG.E.U16 R112, desc[UR10][R116.64] ;  /* 0x0000000a7470a981 */ /* 0x000ee4000c1e1500 */
[----:B--2---:R-:W-:Y:S01]  /*50d0*/  IMAD R126, R126, UR7, RZ ;  /* 0x000000077e7e7c24 */ /* 0x004fe2000f8e02ff */
[----:B0-----:R-:W-:Y:S01]  /*50e0*/  PRMT R114, RZ, 0x7610, R114 ;  /* 0x00007610ff727816 */ /* 0x001fe20000000072 */
[----:B------:R-:W-:Y:S01]  /*50f0*/  IMAD R128, R128, UR6, RZ ;  /* 0x0000000680807c24 */ /* 0x000fe2000f8e02ff */
[----:B------:R-:W-:Y:S01]  /*5100*/  ISETP.GE.AND P2, PT, R118, UR9, PT ;  /* 0x0000000976007c0c */ /* 0x000fe2000bf46270 */
[----:B------:R-:W-:Y:S01]  /*5110*/  IMAD.WIDE R126, R126, 0x2, R106 ;  /* 0x000000027e7e7825 */ /* 0x000fe200078e026a */
[C---:B------:R-:W-:Y:S01]  /*5120*/  LOP3.LUT R118, R3.reuse, 0x40, RZ, 0xfc, !PT ;  /* 0x0000004003767812 */ /* 0x040fe200078efcff */
[----:B------:R-:W0:Y:S01]  /*5130*/  LDCU UR6, c[0x0][0x3a8] ;  /* 0x00007500ff0677ac */ /* 0x000e220008000800 */
[----:B----4-:R-:W-:Y:S01]  /*5140*/  LOP3.LUT R110, R3, 0x30, RZ, 0xfc, !PT ;  /* 0x00000030036e7812 */ /* 0x010fe200078efcff */
[----:B------:R-:W2:Y:S01]  /*5150*/  @!P1 LDG.E.U16 R119, desc[UR10][R124.64] ;  /* 0x0000000a7c779981 */ /* 0x000ea2000c1e1500 */
[----:B------:R-:W4:Y:S03]  /*5160*/  LDCU UR7, c[0x0][0x3a8] ;  /* 0x00007500ff0777ac */ /* 0x000f260008000800 */
[----:B------:R0:W2:Y:S01]  /*5170*/  @!P4 LDG.E.U16 R114, desc[UR10][R126.64] ;  /* 0x0000000a7e72c981 */ /* 0x0000a2000c1e1500 */
[----:B------:R-:W-:-:S02]  /*5180*/  ISETP.GE.AND P4, PT, R118, UR9, PT ;  /* 0x0000000976007c0c */ /* 0x000fc4000bf86270 */
[----:B------:R-:W0:Y:S01]  /*5190*/  S2R R118, SR_TID.X ;  /* 0x0000000000767919 */ /* 0x000e220000002100 */
[C---:B------:R-:W-:Y:S02]  /*51a0*/  LOP3.LUT R108, R3.reuse, 0x48, RZ, 0xfc, !PT ;  /* 0x00000048036c7812 */ /* 0x040fe400078efcff */
[----:B------:R-:W-:Y:S01]  /*51b0*/  PRMT R145, RZ, 0x7610, R145 ;  /* 0x00007610ff917816 */ /* 0x000fe20000000091 */
[----:B------:R-:W2:Y:S01]  /*51c0*/  LDL.64 R250, [R1+0x80] ;  /* 0x0000800001fa7983 */ /* 0x000ea20000100a00 */
[----:B------:R-:W-:Y:S02]  /*51d0*/  PRMT R144, RZ, 0x7610, R144 ;  /* 0x00007610ff907816 */ /* 0x000fe40000000090 */
[----:B------:R-:W-:Y:S01]  /*51e0*/  LOP3.LUT R134, R3, 0x90, RZ, 0xfc, !PT ;  /* 0x0000009003867812 */ /* 0x000fe200078efcff */
[----:B------:R-:W2:Y:S01]  /*51f0*/  LDL.64 R122, [R1+0x88] ;  /* 0x00008800017a7983 */ /* 0x000ea20000100a00 */
[----:B----4-:R-:W-:Y:S01]  /*5200*/  IMAD R110, R110, UR7, RZ ;  /* 0x000000076e6e7c24 */ /* 0x010fe2000f8e02ff */
[----:B------:R-:W4:Y:S01]  /*5210*/  LDCU UR7, c[0x0][0x3a8] ;  /* 0x00007500ff0777ac */ /* 0x000f220008000800 */
[----:B------:R-:W-:Y:S01]  /*5220*/  PRMT R149, RZ, 0x7610, R149 ;  /* 0x00007610ff957816 */ /* 0x000fe20000000095 */
[----:B------:R-:W2:Y:S01]  /*5230*/  LDL.64 R120, [R1+0xd8] ;  /* 0x0000d80001787983 */ /* 0x000ea20000100a00 */
[----:B0-----:R-:W-:-:S05]  /*5240*/  LEA.HI R109, R118, 0x38, RZ, 0x1c ;  /* 0x00000038766d7811 */ /* 0x001fca00078fe0ff */
[----:B------:R-:W-:Y:S01]  /*5250*/  IMAD R109, R109, UR6, RZ ;  /* 0x000000066d6d7c24 */ /* 0x000fe2000f8e02ff */
[----:B------:R-:W0:Y:S01]  /*5260*/  LDCU UR6, c[0x0][0x3a8] ;  /* 0x00007500ff0677ac */ /* 0x000e220008000800 */
[----:B------:R-:W-:Y:S02]  /*5270*/  PRMT R115, RZ, 0x7610, R115 ;  /* 0x00007610ff737816 */ /* 0x000fe40000000073 */
[--C-:B------:R-:W-:Y:S01]  /*5280*/  IMAD.WIDE R126, R109, 0x2, R106.reuse ;  /* 0x000000026d7e7825 */ /* 0x100fe200078e026a */
[C---:B------:R-:W-:Y:S02]  /*5290*/  LOP3.LUT R109, R3.reuse, 0x40, RZ, 0xfc, !PT ;  /* 0x00000040036d7812 */ /* 0x040fe400078efcff */
[----:B------:R-:W-:Y:S01]  /*52a0*/  ISETP.GE.AND P1, PT, R108, UR9, PT ;  /* 0x000000096c007c0c */ /* 0x000fe2000bf26270 */
[----:B------:R-:W-:Y:S01]  /*52b0*/  IMAD.WIDE R128, R128, 0x2, R106 ;  /* 0x0000000280807825 */ /* 0x000fe200078e026a */
[----:B------:R-:W-:Y:S02]  /*52c0*/  PRMT R113, RZ, 0x7610, R113 ;  /* 0x00007610ff717816 */ /* 0x000fe40000000071 */
[----:B------:R-:W-:Y:S01]  /*52d0*/  PRMT R116, RZ, 0x7610, R116 ;  /* 0x00007610ff747816 */ /* 0x000fe20000000074 */
[----:B------:R-:W-:Y:S01]  /*52e0*/  IMAD.WIDE R124, R110, 0x2, R106 ;  /* 0x000000026e7c7825 */ /* 0x000fe200078e026a */
[----:B------:R-:W-:Y:S01]  /*52f0*/  LOP3.LUT R117, R3, 0x70, RZ, 0xfc, !PT ;  /* 0x0000007003757812 */ /* 0x000fe200078efcff */
[----:B------:R-:W2:Y:S02]  /*5300*/  @!P5 LDG.E.U16 R115, desc[UR10][R128.64] ;  /* 0x0000000a8073d981 */ /* 0x000ea4000c1e1500 */
[----:B----4-:R-:W-:-:S02]  /*5310*/  IMAD R109, R109, UR7, RZ ;  /* 0x000000076d6d7c24 */ /* 0x010fc4000f8e02ff */
[----:B0-----:R-:W-:Y:S01]  /*5320*/  IMAD R108, R108, UR6, RZ ;  /* 0x000000066c6c7c24 */ /* 0x001fe2000f8e02ff */
[----:B------:R-:W0:Y:S01]  /*5330*/  LDCU UR6, c[0x0][0x3a8] ;  /* 0x00007500ff0677ac */ /* 0x000e220008000800 */
[----:B------:R-:W-:Y:S01]  /*5340*/  ISETP.GE.AND P5, PT, R117, UR9, PT ;  /* 0x0000000975007c0c */ /* 0x000fe2000bfa6270 */
[----:B------:R4:W2:Y:S01]  /*5350*/  @!P2 LDG.E.U16 R113, desc[UR10][R124.64] ;  /* 0x0000000a7c71a981 */ /* 0x0008a2000c1e1500 */
[----:B------:R-:W-:Y:S01]  /*5360*/  PRMT R117, RZ, 0x7610, R117 ;  /* 0x00007610ff757816 */ /* 0x000fe20000000075 */
[----:B------:R-:W0:Y:S02]  /*5370*/  LDCU UR7, c[0x0][0x3a8] ;  /* 0x00007500ff0777ac */ /* 0x000e240008000800 */
[----:B------:R1:W2:Y:S01]  /*5380*/  @!P0 LDG.E.U16 R116, desc[UR10][R126.64] ;  /* 0x0000000a7e748981 */ /* 0x0002a2000c1e1500 */
[----:B----4-:R-:W-:-:S04]  /*5390*/  IMAD.WIDE R124, R109, 0x2, R106 ;  /* 0x000000026d7c7825 */ /* 0x010fc800078e026a */
[----:B-1----:R-:W-:Y:S01]  /*53a0*/  IMAD.WIDE R126, R108, 0x2, R106 ;  /* 0x000000026c7e7825 */ /* 0x002fe200078e026a */
[C---:B------:R-:W-:Y:S01]  /*53b0*/  LOP3.LUT R108, R3.reuse, 0x58, RZ, 0xfc, !PT ;  /* 0x00000058036c7812 */ /* 0x040fe200078efcff */
[----:B------:R1:W4:Y:S03]  /*53c0*/  @!P4 LDG.E.U16 R117, desc[UR10][R124.64] ;  /* 0x0000000a7c75c981 */ /* 0x000326000c1e1500 */
[----:B------:R-:W-:Y:S02]  /*53d0*/  ISETP.GE.AND P4, PT, R108, UR9, PT ;  /* 0x000000096c007c0c */ /* 0x000fe4000bf86270 */
[----:B------:R-:W-:Y:S02]  /*53e0*/  LOP3.LUT R108, R3, 0x50, RZ, 0xfc, !PT ;  /* 0x00000050036c7812 */ /* 0x000fe400078efcff */
[----:B------:R-:W-:-:S03]  /*53f0*/  LEA.HI R118, R219, 0x78, RZ, 0x1c ;  /* 0x00000078db767811 */ /* 0x000fc600078fe0ff */
[----:B0-----:R-:W-:Y:S01]  /*5400*/  IMAD R108, R108, UR6, RZ ;  /* 0x000000066c6c7c24 */ /* 0x001fe2000f8e02ff */
[----:B------:R-:W0:Y:S01]  /*5410*/  LDCU UR6, c[0x0][0x3a8] ;  /* 0x00007500ff0677ac */ /* 0x000e220008000800 */
[----:B------:R-:W-:Y:S02]  /*5420*/  ISETP.GE.AND P2, PT, R118, UR9, PT ;  /* 0x0000000976007c0c */ /* 0x000fe4000bf46270 */
[----:B------:R-:W-:Y:S02]  /*5430*/  PRMT R118, RZ, 0x7610, R118 ;  /* 0x00007610ff767816 */ /* 0x000fe40000000076 */
[----:B------:R-:W-:-:S04]  /*5440*/  LOP3.LUT R128, R3, 0x80, RZ, 0xfc, !PT ;  /* 0x0000008003807812 */ /* 0x000fc800078efcff */
[----:B------:R1:W2:Y:S01]  /*5450*/  @!P1 LDG.E.U16 R118, desc[UR10][R126.64] ;  /* 0x0000000a7e769981 */ /* 0x0002a2000c1e1500 */
[----:B------:R-:W-:Y:S01]  /*5460*/  ISETP.GE.AND P1, PT, R128, UR9, PT ;  /* 0x0000000980007c0c */ /* 0x000fe2000bf26270 */
[----:B------:R-:W-:Y:S01]  /*5470*/  IMAD.WIDE R128, R108, 0x2, R106 ;  /* 0x000000026c807825 */ /* 0x000fe200078e026a */
[----:B------:R-:W-:-:S05]  /*5480*/  LOP3.LUT R108, R3, 0x60, RZ, 0xfc, !PT ;  /* 0x00000060036c7812 */ /* 0x000fca00078efcff */
[----:B0-----:R-:W-:Y:S01]  /*5490*/  IMAD R108, R108, UR6, RZ ;  /* 0x000000066c6c7c24 */ /* 0x001fe2000f8e02ff */
[----:B------:R-:W0:Y:S01]  /*54a0*/  LDCU UR6, c[0x0][0x3a8] ;  /* 0x00007500ff0677ac */ /* 0x000e220008000800 */
[C---:B------:R-:W-:Y:S02]  /*54b0*/  LOP3.LUT R109, R3.reuse, 0x50, RZ, 0xfc, !PT ;  /* 0x00000050036d7812 */ /* 0x040fe400078efcff */
[----:B------:R-:W-:Y:S01]  /*54c0*/  IMAD.WIDE R132, R108, 0x2, R106 ;  /* 0x000000026c847825 */ /* 0x000fe200078e026a */
[----:B------:R-:W-:Y:S02]  /*54d0*/  LOP3.LUT R108, R3, 0x70, RZ, 0xfc, !PT ;  /* 0x00000070036c7812 */ /* 0x000fe400078efcff */
[----:B------:R-:W-:Y:S02]  /*54e0*/  ISETP.GE.AND P0, PT, R109, UR9, PT ;  /* 0x000000096d007c0c */ /* 0x000fe4000bf06270 */
[----:B------:R-:W-:-:S05]  /*54f0*/  LOP3.LUT R109, R3, 0x58, RZ, 0xfc, !PT ;  /* 0x00000058036d7812 */ /* 0x000fca00078efcff */
[----:B------:R-:W-:Y:S01]  /*5500*/  IMAD R109, R109, UR7, RZ ;  /* 0x000000076d6d7c24 */ /* 0x000fe2000f8e02ff */
[----:B------:R-:W1:Y:S01]  /*5510*/  LDCU UR7, c[0x0][0x3a8] ;  /* 0x00007500ff0777ac */ /* 0x000e620008000800 */
[----:B0-----:R-:W-:Y:S01]  /*5520*/  IMAD R108, R108, UR6, RZ ;  /* 0x000000066c6c7c24 */ /* 0x001fe2000f8e02ff */
[----:B------:R-:W0:Y:S01]  /*5530*/  LDCU UR6, c[0x0][0x3a8] ;  /* 0x00007500ff0677ac */ /* 0x000e220008000800 */
[----:B-1----:R-:W-:Y:S01]  /*5540*/  PRMT R125, RZ, 0x7610, R125 ;  /* 0x00007610ff7d7816 */ /* 0x002fe2000000007d */
[----:B------:R-:W-:Y:S01]  /*5550*/  IMAD.WIDE R130, R109, 0x2, R106 ;  /* 0x000000026d827825 */ /* 0x000fe200078e026a */
[----:B------:R-:W-:-:S04]  /*5560*/  LOP3.LUT R109, R3, 0x68, RZ, 0xfc, !PT ;  /* 0x00000068036d7812 */ /* 0x000fc800078efcff */
[----:B------:R1:W4:Y:S01]  /*5570*/  @!P4 LDG.E.U16 R125, desc[UR10][R130.64] ;  /* 0x0000000a827dc981 */ /* 0x000322000c1e1500 */
[----:B------:R-:W-:Y:S02]  /*5580*/  PRMT R124, RZ, 0x7610, R124 ;  /* 0x00007610ff7c7816 */ /* 0x000fe4000000007c */
[----:B------:R-:W-:Y:S01]  /*5590*/  PRMT R126, RZ, 0x7610, R126 ;  /* 0x00007610ff7e7816 */ /* 0x000fe2000000007e */
[----:B------:R-:W-:-:S03]  /*55a0*/  IMAD R109, R109, UR7, RZ ;  /* 0x000000076d6d7c24 */ /* 0x000fc6000f8e02ff */
[----:B------:R0:W4:Y:S01]  /*55b0*/  @!P0 LDG.E.U16 R124, desc[UR10][R128.64] ;  /* 0x0000000a807c8981 */ /* 0x000122000c1e1500 */
[----:B------:R-:W0:Y:S01]  /*55c0*/  LDCU UR7, c[0x0][0x3a8] ;  /* 0x00007500ff0777ac */ /* 0x000e220008000800 */
[--C-:B-1----:R-:W-:Y:S01]  /*55d0*/  IMAD.WIDE R130, R108, 0x2, R106.reuse ;  /* 0x000000026c827825 */ /* 0x102fe200078e026a */
[----:B------:R-:W-:Y:S01]  /*55e0*/  LEA.HI R108, R135, 0x78, RZ, 0x1c ;  /* 0x00000078876c7811 */ /* 0x000fe200078fe0ff */
[----:B------:R1:W4:Y:S04]  /*55f0*/  @!P3 LDG.E.U16 R126, desc[UR10][R132.64] ;  /* 0x0000000a847eb981 */ /* 0x000328000c1e1500 */
[----:B0-----:R-:W-:Y:S01]  /*5600*/  IMAD R108, R108, UR6, RZ ;  /* 0x000000066c6c7c24 */ /* 0x001fe2000f8e02ff */
[----:B------:R-:W0:Y:S01]  /*5610*/  LDCU UR6, c[0x0][0x3a8] ;  /* 0x00007500ff0677ac */ /* 0x000e220008000800 */
[----:B------:R-:W-:Y:S01]  /*5620*/  IMAD.WIDE R128, R109, 0x2, R106 ;  /* 0x000000026d807825 */ /* 0x000fe200078e026a */
[----:B------:R0:W4:Y:S01]  /*5630*/  @!P5 LDG.E.U16 R144, desc[UR10][R130.64] ;  /* 0x0000000a8290d981 */ /* 0x000122000c1e1500 */
[----:B-1----:R-:W-:-:S03]  /*5640*/  LOP3.LUT R132, R3, 0xa0, RZ, 0xfc, !PT ;  /* 0x000000a003847812 */ /* 0x002fc600078efcff */
[----:B------:R-:W4:Y:S01]  /*5650*/  @!P6 LDG.E.U16 R145, desc[UR10][R128.64] ;  /* 0x0000000a8091e981 */ /* 0x000f22000c1e1500 */
[----:B------:R-:W-:Y:S01]  /*5660*/  ISETP.GE.AND P6, PT, R132, UR9, PT ;  /* 0x0000000984007c0c */ /* 0x000fe2000bfc6270 */
[----:B------:R-:W-:Y:S01]  /*5670*/  IMAD.WIDE R132, R108, 0x2, R106 ;  /* 0x000000026c847825 */ /* 0x000fe200078e026a */
[----:B------:R-:W-:-:S05]  /*5680*/  LOP3.LUT R108, R3, 0x88, RZ, 0xfc, !PT ;  /* 0x00000088036c7812 */ /* 0x000fca00078efcff */
[----:B0-----:R-:W-:Y:S01]  /*5690*/  IMAD R108, R108, UR6, RZ ;  /* 0x000000066c6c7c24 */ /* 0x001fe2000f8e02ff */
[----:B------:R-:W0:Y:S03]  /*56a0*/  LDCU UR6, c[0x0][0x3a8] ;  /* 0x00007500ff0677ac */ /* 0x000e260008000800 */
[----:B------:R-:W-:Y:S01]  /*56b0*/  IMAD.WIDE R136, R108, 0x2, R106 ;  /* 0x000000026c887825 */ /* 0x000fe200078e026a */
[C---:B------:R-:W-:Y:S02]  /*56c0*/  LOP3.LUT R108, R3.reuse, 0x98, RZ, 0xfc, !PT ;  /* 0x00000098036c7812 */ /* 0x040fe400078efcff */
[----:B------:R-:W-:Y:S02]  /*56d0*/  LOP3.LUT R109, R3, 0x80, RZ, 0xfc, !PT ;  /* 0x00000080036d7812 */ /* 0x000fe400078efcff */
[----:B------:R-:W-:-:S03]  /*56e0*/  ISETP.GE.AND P4, PT, R134, UR9, PT ;  /* 0x0000000986007c0c */ /* 0x000fc6000bf86270 */
[----:B------:R-:W-:Y:S01]  /*56f0*/  IMAD R109, R109, UR7, RZ ;  /* 0x000000076d6d7c24 */ /* 0x000fe2000f8e02ff */
[----:B------:R-:W1:Y:S01]  /*5700*/  LDCU UR7, c[0x0][0x3a8] ;  /* 0x00007500ff0777ac */ /* 0x000e620008000800 */
[----:B0-----:R-:W-:Y:S01]  /*5710*/  IMAD R108, R108, UR6, RZ ;  /* 0x000000066c6c7c24 */ /* 0x001fe2000f8e02ff */
[----:B------:R-:W0:Y:S01]  /*5720*/  LDCU UR6, c[0x0][0x3a8] ;  /* 0x00007500ff0677ac */ /* 0x000e220008000800 */
[----:B------:R-:W-:Y:S01]  /*5730*/  PRMT R130, RZ, 0x7610, R130 ;  /* 0x00007610ff827816 */ /* 0x000fe20000000082 */
[----:B------:R-:W-:-:S05]  /*5740*/  IMAD.WIDE R134, R109, 0x2, R106 ;  /* 0x000000026d867825 */ /* 0x000fca00078e026a */
[----:B------:R1:W4:Y:S01]  /*5750*/  @!P1 LDG.E.U16 R130, desc[UR10][R134.64] ;  /* 0x0000000a86829981 */ /* 0x000322000c1e1500 */
[C---:B------:R-:W-:Y:S02]  /*5760*/  LOP3.LUT R109, R3.reuse, 0x90, RZ, 0xfc, !PT ;  /* 0x00000090036d7812 */ /* 0x040fe400078efcff */
[----:B------:R-:W-:Y:S01]  /*5770*/  PRMT R131, RZ, 0x7610, R131 ;  /* 0x00007610ff837816 */ /* 0x000fe20000000083 */
[----:B-1----:R-:W-:Y:S01]  /*5780*/  IMAD.WIDE R134, R108, 0x2, R106 ;  /* 0x000000026c867825 */ /* 0x002fe200078e026a */
[----:B------:R-:W-:-:S04]  /*5790*/  LOP3.LUT R108, R3, 0xa0, RZ, 0xfc, !PT ;  /* 0x000000a0036c7812 */ /* 0x000fc800078efcff */
[----:B------:R1:W4:Y:S01]  /*57a0*/  @!P2 LDG.E.U16 R131, desc[UR10][R132.64] ;  /* 0x0000000a8483a981 */ /* 0x000322000c1e1500 */
[----:B------:R-:W-:Y:S01]  /*57b0*/  LOP3.LUT R128, R3, 0xc0, RZ, 0xfc, !PT ;  /* 0x000000c003807812 */ /* 0x000fe200078efcff */
[----:B0-----:R-:W-:Y:S01]  /*57c0*/  IMAD R108, R108, UR6, RZ ;  /* 0x000000066c6c7c24 */ /* 0x001fe2000f8e02ff */
[----:B------:R-:W0:Y:S01]  /*57d0*/  LDCU UR6, c[0x0][0x3a8] ;  /* 0x00007500ff0677ac */ /* 0x000e220008000800 */
[----:B------:R-:W-:Y:S01]  /*57e0*/  IMAD R109, R109, UR7, RZ ;  /* 0x000000076d6d7c24 */ /* 0x000fe2000f8e02ff */
[----:B------:R-:W-:Y:S02]  /*57f0*/  LOP3.LUT R127, R3, 0x88, RZ, 0xfc, !PT ;  /* 0x00000088037f7812 */ /* 0x000fe400078efcff */
[----:B------:R-:W-:Y:S01]  /*5800*/  ISETP.GE.AND P1, PT, R128, UR9, PT ;  /* 0x0000000980007c0c */ /* 0x000fe2000bf26270 */
[----:B-1----:R-:W-:Y:S01]  /*5810*/  IMAD.WIDE R132, R109, 0x2, R106 ;  /* 0x000000026d847825 */ /* 0x002fe200078e026a */
[----:B------:R-:W-:Y:S01]  /*5820*/  PRMT R128, RZ, 0x7610, R128 ;  /* 0x00007610ff807816 */ /* 0x000fe20000000080 */
[----:B------:R-:W1:Y:S01]  /*5830*/  LDCU UR7, c[0x0][0x3a8] ;  /* 0x00007500ff0777ac */ /* 0x000e620008000800 */
[----:B------:R-:W-:-:S02]  /*5840*/  ISETP.GE.AND P0, PT, R127, UR9, PT ;  /* 0x000000097f007c0c */ /* 0x000fc4000bf06270 */
[----:B------:R-:W-:Y:S02]  /*5850*/  LOP3.LUT R127, R3, 0x98, RZ, 0xfc, !PT ;  /* 0x00000098037f7812 */ /* 0x000fe400078efcff */
[----:B------:R0:W4:Y:S02]  /*5860*/  @!P4 LDG.E.U16 R128, desc[UR10][R132.64] ;  /* 0x0000000a8480c981 */ /* 0x000124000c1e1500 */
[----:B------:R-:W-:Y:S02]  /*5870*/  ISETP.GE.AND P3, PT, R127, UR9, PT ;  /* 0x000000097f007c0c */ /* 0x000fe4000bf66270 */
[C---:B------:R-:W-:Y:S02]  /*5880*/  LOP3.LUT R127, R3.reuse, 0xa8, RZ, 0xfc, !PT ;  /* 0x000000a8037f7812 */ /* 0x040fe400078efcff */
[----:B------:R-:W-:Y:S01]  /*5890*/  PRMT R129, RZ, 0x7610, R129 ;  /* 0x00007610ff817816 */ /* 0x000fe20000000081 */
[----:B0-----:R-:W-:Y:S01]  /*58a0*/  IMAD.WIDE R132, R108, 0x2, R106 ;  /* 0x000000026c847825 */ /* 0x001fe200078e026a */
[----:B------:R-:W-:-:S04]  /*58b0*/  LOP3.LUT R108, R3, 0xb0, RZ, 0xfc, !PT ;  /* 0x000000b0036c7812 */ /* 0x000fc800078efcff */
[----:B------:R0:W4:Y:S01]  /*58c0*/  @!P0 LDG.E.U16 R129, desc[UR10][R136.64] ;  /* 0x0000000a88818981 */ /* 0x000122000c1e1500 */
[----:B------:R-:W-:Y:S02]  /*58d0*/  ISETP.GE.AND P5, PT, R127, UR9, PT ;  /* 0x000000097f007c0c */ /* 0x000fe4000bfa6270 */
[----:B------:R-:W-:Y:S01]  /*58e0*/  LOP3.LUT R127, R3, 0xb0, RZ, 0xfc, !PT ;  /* 0x000000b0037f7812 */ /* 0x000fe200078efcff */
[----:B------:R-:W-:Y:S01]  /*58f0*/  IMAD R108, R108, UR6, RZ ;  /* 0x000000066c6c7c24 */ /* 0x000fe2000f8e02ff */
[----:B------:R-:W1:Y:S02]  /*5900*/  LDCU UR6, c[0x0][0x3a8] ;  /* 0x00007500ff0677ac */ /* 0x000e640008000800 */
[----:B------:R-:W-:Y:S02]  /*5910*/  ISETP.GE.AND P2, PT, R127, UR9, PT ;  /* 0x000000097f007c0c */ /* 0x000fe4000bf46270 */
[----:B0-----:R-:W-:Y:S02]  /*5920*/  LOP3.LUT R137, R3, 0xc8, RZ, 0xfc, !PT ;  /* 0x000000c803897812 */ /* 0x001fe400078efcff */
[----:B------:R-:W-:-:S02]  /*5930*/  PRMT R127, RZ, 0x7610, R127 ;  /* 0x00007610ff7f7816 */ /* 0x000fc4000000007f */
[----:B------:R-:W-:Y:S02]  /*5940*/  ISETP.GE.AND P0, PT, R137, UR9, PT ;  /* 0x0000000989007c0c */ /* 0x000fe4000bf06270 */
[C---:B------:R-:W-:Y:S02]  /*5950*/  LOP3.LUT R136, R3.reuse, 0xd0, RZ, 0xfc, !PT ;  /* 0x000000d003887812 */ /* 0x040fe400078efcff */
[----:B------:R-:W-:Y:S01]  /*5960*/  LOP3.LUT R137, R3, 0xd8, RZ, 0xfc, !PT ;  /* 0x000000d803897812 */ /* 0x000fe200078efcff */
[----:B------:R0:W4:Y:S01]  /*5970*/  @!P3 LDG.E.U16 R127, desc[UR10][R134.64] ;  /* 0x0000000a867fb981 */ /* 0x000122000c1e1500 */
[----:B------:R-:W-:Y:S02]  /*5980*/  ISETP.GE.AND P4, PT, R136, UR9, PT ;  /* 0x0000000988007c0c */ /* 0x000fe4000bf86270 */
[----:B------:R-:W-:Y:S01]  /*5990*/  ISETP.GE.AND P3, PT, R137, UR9, PT ;  /* 0x0000000989007c0c */ /* 0x000fe2000bf66270 */
[----:B------:R-:W-:Y:S01]  /*59a0*/  IMAD.WIDE R136, R108, 0x2, R106 ;  /* 0x000000026c887825 */ /* 0x000fe200078e026a */
[----:B------:R-:W-:-:S02]  /*59b0*/  LOP3.LUT R109, R3, 0xa8, RZ, 0xfc, !PT ;  /* 0x000000a8036d7812 */ /* 0x000fc400078efcff */
[----:B------:R-:W-:Y:S02]  /*59c0*/  LOP3.LUT R108, R3, 0xd0, RZ, 0xfc, !PT ;  /* 0x000000d0036c7812 */ /* 0x000fe400078efcff */
[----:B------:R-:W-:Y:S01]  /*59d0*/  PRMT R146, RZ, 0x7610, R146 ;  /* 0x00007610ff927816 */ /* 0x000fe20000000092 */
[----:B-1----:R-:W-:Y:S01]  /*59e0*/  IMAD R109, R109, UR7, RZ ;  /* 0x000000076d6d7c24 */ /* 0x002fe2000f8e02ff */
[----:B------:R-:W1:Y:S01]  /*59f0*/  LDCU UR7, c[0x0][0x3a8] ;  /* 0x00007500ff0777ac */ /* 0x000e620008000800 */
[----:B------:R-:W-:Y:S01]  /*5a00*/  IMAD R108, R108, UR6, RZ ;  /* 0x000000066c6c7c24 */ /* 0x000fe2000f8e02ff */
[----:B------:R5:W4:Y:S01]  /*5a10*/  @!P2 LDG.E.U16 R149, desc[UR10][R136.64] ;  /* 0x0000000a8895a981 */ /* 0x000b22000c1e1500 */
[----:B------:R-:W3:Y:S01]  /*5a20*/  LDCU UR6, c[0x0][0x3a8] ;  /* 0x00007500ff0677ac */ /* 0x000ee20008000800 */
[--C-:B0-----:R-:W-:Y:S01]  /*5a30*/  IMAD.WIDE R134, R109, 0x2, R106.reuse ;  /* 0x000000026d867825 */ /* 0x101fe200078e026a */
[C---:B------:R-:W-:Y:S01]  /*5a40*/  LOP3.LUT R109, R3.reuse, 0xc8, RZ, 0xfc, !PT ;  /* 0x000000c8036d7812 */ /* 0x040fe200078efcff */
[----:B------:R0:W4:Y:S01]  /*5a50*/  @!P6 LDG.E.U16 R146, desc[UR10][R132.64] ;  /* 0x0000000a8492e981 */ /* 0x000122000c1e1500 */
[C---:B------:R-:W-:Y:S01]  /*5a60*/  LOP3.LUT R138, R3.reuse, 0xe0, RZ, 0xfc, !PT ;  /* 0x000000e0038a7812 */ /* 0x040fe200078efcff */
[----:B-----5:R-:W-:Y:S01]  /*5a70*/  IMAD.WIDE R136, R108, 0x2, R106 ;  /* 0x000000026c887825 */ /* 0x020fe200078e026a */
[----:B------:R-:W-:-:S02]  /*5a80*/  LOP3.LUT R108, R3, 0xd8, RZ, 0xfc, !PT ;  /* 0x000000d8036c7812 */ /* 0x000fc400078efcff */
[----:B------:R-:W-:Y:S02]  /*5a90*/  PRMT R147, RZ, 0x7610, R147 ;  /* 0x00007610ff937816 */ /* 0x000fe40000000093 */
[----:B------:R-:W-:Y:S01]  /*5aa0*/  LOP3.LUT R110, R3, 0xc0, RZ, 0xfc, !PT ;  /* 0x000000c0036e7812 */ /* 0x000fe200078efcff */
[----:B-1----:R-:W-:Y:S01]  /*5ab0*/  IMAD R109, R109, UR7, RZ ;  /* 0x000000076d6d7c24 */ /* 0x002fe2000f8e02ff */
[----:B------:R-:W-:Y:S01]  /*5ac0*/  ISETP.GE.AND P6, PT, R138, UR9, PT ;  /* 0x000000098a007c0c */ /* 0x000fe2000bfc6270 */
[----:B------:R-:W1:Y:S01]  /*5ad0*/  LDCU UR7, c[0x0][0x3a8] ;  /* 0x00007500ff0777ac */ /* 0x000e620008000800 */
[----:B------:R-:W-:Y:S01]  /*5ae0*/  LOP3.LUT R138, R3, 0xf0, RZ, 0xfc, !PT ;  /* 0x000000f0038a7812 */ /* 0x000fe200078efcff */
[----:B---3--:R-:W-:Y:S01]  /*5af0*/  IMAD R108, R108, UR6, RZ ;  /* 0x000000066c6c7c24 */ /* 0x008fe2000f8e02ff */
[----:B------:R3:W5:Y:S01]  /*5b00*/  @!P5 LDG.E.U16 R147, desc[UR10][R134.64] ;  /* 0x0000000a8693d981 */ /* 0x000762000c1e1500 */
[----:B------:R-:W1:Y:S01]  /*5b10*/  LDCU UR6, c[0x0][0x3a8] ;  /* 0x00007500ff0677ac */ /* 0x000e620008000800 */
[----:B------:R-:W-:Y:S01]  /*5b20*/  PRMT R183, RZ, 0x7610, R183 ;  /* 0x00007610ffb77816 */ /* 0x000fe200000000b7 */
[----:B------:R-:W-:Y:S01]  /*5b30*/  IMAD R110, R110, UR8, RZ ;  /* 0x000000086e6e7c24 */ /* 0x000fe2000f8e02ff */
[----:B------:R-:W-:-:S02]  /*5b40*/  ISETP.GE.AND P2, PT, R138, UR9, PT ;  /* 0x000000098a007c0c */ /* 0x000fc4000bf46270 */
[----:B------:R-:W-:Y:S01]  /*5b50*/  PRMT R182, RZ, 0x7610, R182 ;  /* 0x00007610ffb67816 */ /* 0x000fe200000000b6 */
[--C-:B0-----:R-:W-:Y:S01]  /*5b60*/  IMAD.WIDE R132, R110, 0x2, R106.reuse ;  /* 0x000000026e847825 */ /* 0x101fe200078e026a */
[----:B------:R-:W-:Y:S01]  /*5b70*/  LEA.HI R138, R219, 0xb8, RZ, 0x1c ;  /* 0x000000b8db8a7811 */ /* 0x000fe200078fe0ff */
[----:B------:R-:W5:Y:S02]  /*5b80*/  LDL.64 R110, [R1] ;  /* 0x00000000016e7983 */ /* 0x000f640000100a00 */
[----:B---3--:R-:W-:Y:S01]  /*5b90*/  IMAD.WIDE R134, R109, 0x2, R106 ;  /* 0x000000026d867825 */ /* 0x008fe200078e026a */
[----:B------:R-:W-:Y:S01]  /*5ba0*/  LOP3.LUT R139, R3, 0xe8, RZ, 0xfc, !PT ;  /* 0x000000e8038b7812 */ /* 0x000fe200078efcff */
[----:B------:R0:W3:Y:S04]  /*5bb0*/  @!P1 LDG.E.U16 R182, desc[UR10][R132.64] ;  /* 0x0000000a84b69981 */ /* 0x0000e8000c1e1500 */
[----:B------:R1:W3:Y:S01]  /*5bc0*/  @!P0 LDG.E.U16 R183, desc[UR10][R134.64] ;  /* 0x0000000a86b78981 */ /* 0x0002e2000c1e1500 */
[----:B------:R-:W-:-:S02]  /*5bd0*/  ISETP.GE.AND P0, PT, R138, UR9, PT ;  /* 0x000000098a007c0c */ /* 0x000fc4000bf06270 */
[----:B------:R-:W-:Y:S01]  /*5be0*/  ISETP.GE.AND P5, PT, R139, UR9, PT ;  /* 0x000000098b007c0c */ /* 0x000fe2000bfa6270 */
[----:B0-----:R-:W-:Y:S01]  /*5bf0*/  IMAD.WIDE R132, R108, 0x2, R106 ;  /* 0x000000026c847825 */ /* 0x001fe200078e026a */
[----:B------:R-:W-:-:S03]  /*5c00*/  LOP3.LUT R108, R3, 0xe8, RZ, 0xfc, !PT ;  /* 0x000000e8036c7812 */ /* 0x000fc600078efcff */
[----:B-1----:R-:W-:Y:S01]  /*5c10*/  IMAD R134, R138, UR14, RZ ;  /* 0x0000000e8a867c24 */ /* 0x002fe2000f8e02ff */
[----:B------:R-:W-:Y:S01]  /*5c20*/  PRMT R188, RZ, 0x7610, R188 ;  /* 0x00007610ffbc7816 */ /* 0x000fe200000000bc */
[----:B------:R-:W-:Y:S01]  /*5c30*/  IMAD R108, R108, UR6, RZ ;  /* 0x000000066c6c7c24 */ /* 0x000fe2000f8e02ff */
[----:B------:R-:W-:Y:S01]  /*5c40*/  LOP3.LUT R109, R3, 0xe0, RZ, 0xfc, !PT ;  /* 0x000000e0036d7812 */ /* 0x000fe200078efcff */
[----:B------:R-:W-:Y:S01]  /*5c50*/  IMAD.WIDE R134, R134, 0x2, R106 ;  /* 0x0000000286867825 */ /* 0x000fe200078e026a */
[----:B------:R-:W0:Y:S01]  /*5c60*/  LDCU UR6, c[0x0][0x3a8] ;  /* 0x00007500ff0677ac */ /* 0x000e220008000800 */
[----:B------:R-:W-:Y:S02]  /*5c70*/  PRMT R187, RZ, 0x7610, R187 ;  /* 0x00007610ffbb7816 */ /* 0x000fe400000000bb */
[----:B------:R-:W-:Y:S01]  /*5c80*/  PRMT R184, RZ, 0x7610, R184 ;  /* 0x00007610ffb87816 */ /* 0x000fe200000000b8 */
[----:B------:R-:W-:Y:S01]  /*5c90*/  IMAD.WIDE R138, R108, 0x2, R106 ;  /* 0x000000026c8a7825 */ /* 0x000fe200078e026a */
[----:B------:R-:W3:Y:S03]  /*5ca0*/  @!P0 LDG.E.U16 R188, desc[UR10][R134.64] ;  /* 0x0000000a86bc8981 */ /* 0x000ee6000c1e1500 */
[----:B------:R-:W-:Y:S01]  /*5cb0*/  IMAD R109, R109, UR7, RZ ;  /* 0x000000076d6d7c24 */ /* 0x000fe2000f8e02ff */
[----:B------:R-:W3:Y:S01]  /*5cc0*/  @!P5 LDG.E.U16 R187, desc[UR10][R138.64] ;  /* 0x0000000a8abbd981 */ /* 0x000ee2000c1e1500 */
[----:B------:R-:W-:-:S03]  /*5cd0*/  PRMT R186, RZ, 0x7610, R186 ;  /* 0x00007610ffba7816 */ /* 0x000fc600000000ba */
[----:B------:R1:W3:Y:S01]  /*5ce0*/  @!P4 LDG.E.U16 R184, desc[UR10][R136.64] ;  /* 0x0000000a88b8c981 */ /* 0x0002e2000c1e1500 */
[----:B------:R-:W-:Y:S02]  /*5cf0*/  LEA.HI R189, R219, 0xf8, RZ, 0x1c ;  /* 0x000000f8dbbd7811 */ /* 0x000fe400078fe0ff */
[----:B------:R-:W-:Y:S02]  /*5d00*/  LOP3.LUT R108, R3, 0xf0, RZ, 0xfc, !PT ;  /* 0x000000f0036c7812 */ /* 0x000fe400078efcff */
[----:B------:R-:W-:Y:S01]  /*5d10*/  ISETP.GE.AND P1, PT, R189, UR9, PT ;  /* 0x00000009bd007c0c */ /* 0x000fe2000bf26270 */
[----:B-1----:R-:W-:Y:S01]  /*5d20*/  IMAD.WIDE R136, R109, 0x2, R106 ;  /* 0x000000026d887825 */ /* 0x002fe200078e026a */
[----:B------:R-:W-:-:S04]  /*5d30*/  PRMT R185, RZ, 0x7610, R185 ;  /* 0x00007610ffb97816 */ /* 0x000fc800000000b9 */
[----:B------:R1:W3:Y:S01]  /*5d40*/  @!P6 LDG.E.U16 R186, desc[UR10][R136.64] ;  /* 0x0000000a88bae981 */ /* 0x0002e2000c1e1500 */
[----:B0-----:R-:W-:Y:S02]  /*5d50*/  IMAD R108, R108, UR6, RZ ;  /* 0x000000066c6c7c24 */ /* 0x001fe4000f8e02ff */
[----:B------:R-:W-:Y:S01]  /*5d60*/  IMAD R134, R189, UR14, RZ ;  /* 0x0000000ebd867c24 */ /* 0x000fe2000f8e02ff */
[----:B------:R0:W3:Y:S03]  /*5d70*/  @!P3 LDG.E.U16 R185, desc[UR10][R132.64] ;  /* 0x0000000a84b9b981 */ /* 0x0000e6000c1e1500 */
[----:B------:R-:W-:Y:S01]  /*5d80*/  IMAD.WIDE R134, R134, 0x2, R106 ;  /* 0x0000000286867825 */ /* 0x000fe200078e026a */
[----:B-1----:R-:W-:Y:S02]  /*5d90*/  PRMT R136, RZ, 0x7610, R136 ;  /* 0x00007610ff887816 */ /* 0x002fe40000000088 */
[----:B------:R-:W-:Y:S01]  /*5da0*/  PRMT R137, RZ, 0x7610, R137 ;  /* 0x00007610ff897816 */ /* 0x000fe20000000089 */
[----:B0-----:R-:W-:-:S02]  /*5db0*/  IMAD.WIDE R132, R108, 0x2, R106 ;  /* 0x000000026c847825 */ /* 0x001fc400078e026a */
[----:B------:R-:W3:Y:S04]  /*5dc0*/  LDL.64 R108, [R1+0x148] ;  /* 0x00014800016c7983 */ /* 0x000ee80000100a00 */
[----:B------:R0:W3:Y:S04]  /*5dd0*/  @!P2 LDG.E.U16 R136, desc[UR10][R132.64] ;  /* 0x0000000a8488a981 */ /* 0x0000e8000c1e1500 */
[----:B------:R1:W3:Y:S01]  /*5de0*/  @!P1 LDG.E.U16 R137, desc[UR10][R134.64] ;  /* 0x0000000a86899981 */ /* 0x0002e2000c1e1500 */
[----:B------:R-:W2:Y:S01]  /*5df0*/  S2UR UR7, SR_CgaCtaId ;  /* 0x00000000000779c3 */ /* 0x000ea20000008800 */
[----:B0-----:R-:W-:Y:S01]  /*5e00*/  SHF.R.S32.HI R132, RZ, 0x6, R219 ;  /* 0x00000006ff847819 */ /* 0x001fe200000114db */
[----:B------:R-:W-:Y:S01]  /*5e10*/  UMOV UR6, 0x400 ;  /* 0x0000040000067882 */ /* 0x000fe20000000000 */
[----:B------:R-:W-:-:S02]  /*5e20*/  LOP3.LUT R133, R219, 0x7f, RZ, 0xc0, !PT ;  /* 0x0000007fdb857812 */ /* 0x000fc400078ec0ff */
[----:B------:R-:W-:Y:S01]  /*5e30*/  SGXT R132, R132, 0x1 ;  /* 0x000000018484781a */ /* 0x000fe20000000200 */
[----:B-1----:R-:W-:Y:S01]  /*5e40*/  IMAD.SHL.U32 R135, R219, 0x2, RZ ;  /* 0x00000002db877824 */ /* 0x002fe200078e00ff */
[C---:B------:R-:W-:Y:S02]  /*5e50*/  ISETP.GE.AND P1, PT, R133.reuse, UR9, PT ;  /* 0x0000000985007c0c */ /* 0x040fe4000bf26270 */
[----:B------:R-:W-:Y:S02]  /*5e60*/  LOP3.LUT R132, R132, 0x90, RZ, 0xc0, !PT ;  /* 0x0000009084847812 */ /* 0x000fe400078ec0ff */
[----:B------:R-:W-:Y:S02]  /*5e70*/  LOP3.LUT R134, R133, 0x80, RZ, 0xfc, !PT ;  /* 0x0000008085867812 */ /* 0x000fe400078efcff */
[----:B------:R-:W-:Y:S01]  /*5e80*/  LOP3.LUT R132, R132, 0x7e, R135, 0x78, !PT ;  /* 0x0000007e84847812 */ /* 0x000fe200078e7887 */
[----:B--2---:R-:W-:Y:S01]  /*5e90*/  ULEA UR6, UR7, UR6, 0x18 ;  /* 0x0000000607067291 */ /* 0x004fe2000f8ec0ff */
[----:B------:R-:W-:Y:S01]  /*5ea0*/  BAR.SYNC.DEFER_BLOCKING 0x0 ;  /* 0x0000000000007b1d */ /* 0x000fe20000010000 */
[----:B------:R-:W-:-:S02]  /*5eb0*/  IADD3 RZ, P2, PT, R104, UR4, RZ ;  /* 0x0000000468ff7c10 */ /* 0x000fc4000ff5e0ff */
[----:B------:R-:W-:Y:S02]  /*5ec0*/  ISETP.GE.AND P0, PT, R134, UR9, PT ;  /* 0x0000000986007c0c */ /* 0x000fe4000bf06270 */
[----:B------:R-:W-:Y:S02]  /*5ed0*/  PRMT R210, RZ, 0x7610, R210 ;  /* 0x00007610ffd27816 */ /* 0x000fe400000000d2 */
[----:B------:R-:W-:Y:S02]  /*5ee0*/  IADD3 RZ, P3, PT, R52, UR4, RZ ;  /* 0x0000000434ff7c10 */ /* 0x000fe4000ff7e0ff */
[----:B------:R-:W-:Y:S02]  /*5ef0*/  PRMT R209, RZ, 0x7610, R209 ;  /* 0x00007610ffd17816 */ /* 0x000fe400000000d1 */
[----:B------:R-:W-:Y:S01]  /*5f00*/  PRMT R217, RZ, 0x7610, R217 ;  /* 0x00007610ffd97816 */ /* 0x000fe200000000d9 */
[----:B------:R0:W-:Y:S04]  /*5f10*/  STS.U16 [R132+UR6+0x8200], R112 ;  /* 0x0082007084007988 */ /* 0x0001e80008000406 */
[----:B------:R1:W-:Y:S01]  /*5f20*/  STS.U16 [R132+UR6+0x8600], R113 ;  /* 0x0086007184007988 */ /* 0x0003e20008000406 */
[----:B0-----:R-:W-:Y:S01]  /*5f30*/  VIADD R112, R104, UR4 ;  /* 0x0000000468707c36 */ /* 0x001fe20008000000 */
[----:B-1----:R-:W-:-:S02]  /*5f40*/  IADD3.X R113, PT, PT, R105, UR5, RZ, P2, !PT ;  /* 0x0000000569717c10 */ /* 0x002fc400097fe4ff */
[C---:B------:R-:W-:Y:S01]  /*5f50*/  IADD3 RZ, P2, PT, R102.reuse, UR4, RZ ;  /* 0x0000000466ff7c10 */ /* 0x040fe2000ff5e0ff */
[----:B------:R0:W-:Y:S04]  /*5f60*/  STS.U16 [R132+UR6+0x8400], R114 ;  /* 0x0084007284007988 */ /* 0x0001e80008000406 */
[----:B------:R1:W2:Y:S04]  /*5f70*/  @!P1 LDG.E.U16 R210, desc[UR10][R112.64] ;  /* 0x0000000a70d29981 */ /* 0x0002a8000c1e1500 */
[----:B------:R1:W-:Y:S01]  /*5f80*/  STS.U16 [R132+UR6+0x8500], R115 ;  /* 0x0085007384007988 */ /* 0x0003e20008000406 */
[----:B0-----:R-:W-:-:S02]  /*5f90*/  VIADD R114, R102, UR4 ;  /* 0x0000000466727c36 */ /* 0x001fc40008000000 */
[----:B-1----:R-:W-:Y:S01]  /*5fa0*/  VIADD R112, R52, UR4 ;  /* 0x0000000434707c36 */ /* 0x002fe20008000000 */
[----:B------:R-:W-:Y:S02]  /*5fb0*/  IADD3.X R113, PT, PT, R53, UR5, RZ, P3, !PT ;  /* 0x0000000535717c10 */ /* 0x000fe40009ffe4ff */
[----:B------:R-:W-:Y:S02]  /*5fc0*/  IADD3 RZ, P3, PT, R50, UR4, RZ ;  /* 0x0000000432ff7c10 */ /* 0x000fe4000ff7e0ff */
[----:B------:R-:W-:Y:S01]  /*5fd0*/  IADD3.X R115, PT, PT, R103, UR5, RZ, P2, !PT ;  /* 0x0000000567737c10 */ /* 0x000fe200097fe4ff */
[----:B------:R0:W2:Y:S01]  /*5fe0*/  @!P0 LDG.E.U16 R209, desc[UR10][R112.64] ;  /* 0x0000000a70d18981 */ /* 0x0000a2000c1e1500 */
[----:B------:R-:W-:Y:S02]  /*5ff0*/  IADD3 RZ, P2, PT, R100, UR4, RZ ;  /* 0x0000000464ff7c10 */ /* 0x000fe4000ff5e0ff */
[----:B------:R-:W-:Y:S01]  /*6000*/  PRMT R216, RZ, 0x7610, R216 ;  /* 0x00007610ffd87816 */ /* 0x000fe200000000d8 */
[----:B0-----:R-:W-:Y:S01]  /*6010*/  VIADD R112, R50, UR4 ;  /* 0x0000000432707c36 */ /* 0x001fe20008000000 */
[----:B------:R-:W-:-:S02]  /*6020*/  IADD3.X R113, PT, PT, R51, UR5, RZ, P3, !PT ;  /* 0x0000000533717c10 */ /* 0x000fc40009ffe4ff */
[----:B------:R-:W-:Y:S01]  /*6030*/  IADD3 RZ, P3, PT, R48, UR4, RZ ;  /* 0x0000000430ff7c10 */ /* 0x000fe2000ff7e0ff */
[----:B------:R0:W-:Y:S01]  /*6040*/  STS.U16 [R132+UR6+0x8100], R0 ;  /* 0x0081000084007988 */ /* 0x0001e20008000406 */
[----:B------:R-:W-:Y:S02]  /*6050*/  PRMT R133, RZ, 0x7610, R133 ;  /* 0x00007610ff857816 */ /* 0x000fe40000000085 */
[----:B0-----:R-:W-:Y:S01]  /*6060*/  PRMT R0, RZ, 0x7610, R0 ;  /* 0x00007610ff007816 */ /* 0x001fe20000000000 */
[----:B------:R-:W-:Y:S04]  /*6070*/  STS.U16 [R132+UR6+0x8000], R2 ;  /* 0x0080000284007988 */ /* 0x000fe80008000406 */
[----:B------:R-:W-:Y:S04]  /*6080*/  STS.U16 [R132+UR6+0x8300], R119 ;  /* 0x0083007784007988 */ /* 0x000fe80008000406 */
[----:B------:R0:W-:Y:S04]  /*6090*/  STS.U16 [R132+UR6+0x8700], R116 ;  /* 0x0087007484007988 */ /* 0x0001e80008000406 */
[----:B----4-:R-:W-:Y:S04]  /*60a0*/  STS.U16 [R132+UR6+0x8800], R117 ;  /* 0x0088007584007988 */ /* 0x010fe80008000406 */
[----:B------:R-:W-:Y:S01]  /*60b0*/  STS.U16 [R132+UR6+0x8900], R118 ;  /* 0x0089007684007988 */ /* 0x000fe20008000406 */
[----:B0-----:R-:W-:-:S03]  /*60c0*/  VIADD R116, R94, UR4 ;  /* 0x000000045e747c36 */ /* 0x001fc60008000000 */
[----:B------:R-:W-:Y:S04]  /*60d0*/  STS.U16 [R132+UR6+0x8a00], R124 ;  /* 0x008a007c84007988 */ /* 0x000fe80008000406 */
[----:B------:R-:W-:Y:S04]  /*60e0*/  STS.U16 [R132+UR6+0x8b00], R125 ;  /* 0x008b007d84007988 */ /* 0x000fe80008000406 */
[----:B------:R-:W-:Y:S04]  /*60f0*/  STS.U16 [R132+UR6+0x8c00], R126 ;  /* 0x008c007e84007988 */ /* 0x000fe80008000406 */
[----:B------:R-:W-:Y:S04]  /*6100*/  STS.U16 [R132+UR6+0x8d00], R145 ;  /* 0x008d009184007988 */ /* 0x000fe80008000406 */
[----:B------:R-:W-:Y:S04]  /*6110*/  STS.U16 [R132+UR6+0x8e00], R144 ;  /* 0x008e009084007988 */ /* 0x000fe80008000406 */
[----:B------:R0:W-:Y:S04]  /*6120*/  STS.U16 [R132+UR6+0x8f00], R131 ;  /* 0x008f008384007988 */ /* 0x0001e80008000406 */
[----:B------:R-:W-:Y:S04]  /*6130*/  STS.U16 [R132+UR6+0x9000], R130 ;  /* 0x0090008284007988 */ /* 0x000fe80008000406 */
[----:B------:R-:W-:Y:S04]  /*6140*/  STS.U16 [R132+UR6+0x9200], R128 ;  /* 0x0092008084007988 */ /* 0x000fe80008000406 */
[----:B------:R-:W-:Y:S01]  /*6150*/  STS.U16 [R132+UR6+0x9100], R129 ;  /* 0x0091008184007988 */ /* 0x000fe20008000406 */
[----:B0-----:R-:W-:-:S02]  /*6160*/  PRMT R131, RZ, 0x7610, R131 ;  /* 0x00007610ff837816 */ /* 0x001fc40000000083 */
[----:B------:R-:W-:Y:S02]  /*6170*/  PRMT R125, RZ, 0x7610, R125 ;  /* 0x00007610ff7d7816 */ /* 0x000fe4000000007d */
[----:B------:R-:W-:Y:S01]  /*6180*/  PRMT R124, RZ, 0x7610, R124 ;  /* 0x00007610ff7c7816 */ /* 0x000fe2000000007c */
[----:B------:R-:W-:Y:S04]  /*6190*/  STS.U16 [R132+UR6+0x9300], R127 ;  /* 0x0093007f84007988 */ /* 0x000fe80008000406 */
[----:B------:R-:W-:Y:S04]  /*61a0*/  STS.U16 [R132+UR6+0x9600], R149 ;  /* 0x0096009584007988 */ /* 0x000fe80008000406 */
[----:B------:R-:W-:Y:S01]  /*61b0*/  STS.U16 [R132+UR6+0x9400], R146 ;  /* 0x0094009284007988 */ /* 0x000fe20008000406 */
[----:B------:R-:W-:-:S03]  /*61c0*/  PRMT R202, RZ, 0x7610, R202 ;  /* 0x00007610ffca7816 */ /* 0x000fc600000000ca */
[----:B-----5:R-:W-:Y:S04]  /*61d0*/  STS.U16 [R132+UR6+0x9500], R147 ;  /* 0x0095009384007988 */ /* 0x020fe80008000406 */
[----:B---3--:R0:W-:Y:S04]  /*61e0*/  STS.U16 [R132+UR6+0x9700], R188 ;  /* 0x009700bc84007988 */ /* 0x0081e80008000406 */
[----:B------:R1:W-:Y:S01]  /*61f0*/  STS.U16 [R132+UR6+0x9d00], R187 ;  /* 0x009d00bb84007988 */ /* 0x0003e20008000406 */
[----:B0-----:R-:W-:Y:S02]  /*6200*/  PRMT R188, RZ, 0x7610, R188 ;  /* 0x00007610ffbc7816 */ /* 0x001fe400000000bc */
[----:B-1----:R-:W-:-:S04]  /*6210*/  PRMT R187, RZ, 0x7610, R187 ;  /* 0x00007610ffbb7816 */ /* 0x002fc800000000bb */
[----:B------:R0:W3:Y:S04]  /*6220*/  @!P1 LDG.E.U16 R188, desc[UR10][R114.64] ;  /* 0x0000000a72bc9981 */ /* 0x0000e8000c1e1500 */
[----:B------:R1:W4:Y:S01]  /*6230*/  @!P0 LDG.E.U16 R187, desc[UR10][R112.64] ;  /* 0x0000000a70bb8981 */ /* 0x000322000c1e1500 */
[----:B0-----:R-:W-:Y:S01]  /*6240*/  VIADD R114, R100, UR4 ;  /* 0x0000000464727c36 */ /* 0x001fe20008000000 */
[----:B------:R-:W-:Y:S02]  /*6250*/  IADD3.X R115, PT, PT, R101, UR5, RZ, P2, !PT ;  /* 0x0000000565737c10 */ /* 0x000fe400097fe4ff */
[----:B------:R-:W-:Y:S01]  /*6260*/  IADD3 RZ, P2, PT, R98, UR4, RZ ;  /* 0x0000000462ff7c10 */ /* 0x000fe2000ff5e0ff */
[----:B------:R0:W-:Y:S01]  /*6270*/  STS.U16 [R132+UR6+0x9c00], R186 ;  /* 0x009c00ba84007988 */ /* 0x0001e20008000406 */
[----:B-1----:R-:W-:Y:S01]  /*6280*/  VIADD R112, R48, UR4 ;  /* 0x0000000430707c36 */ /* 0x002fe20008000000 */
[----:B------:R-:W-:-:S02]  /*6290*/  IADD3.X R113, PT, PT, R49, UR5, RZ, P3, !PT ;  /* 0x0000000531717c10 */ /* 0x000fc40009ffe4ff */
[----:B------:R1:W5:Y:S01]  /*62a0*/  @!P1 LDG.E.U16 R217, desc[UR10][R114.64] ;  /* 0x0000000a72d99981 */ /* 0x000362000c1e1500 */
[----:B------:R-:W-:-:S03]  /*62b0*/  IADD3 RZ, P3, PT, R46, UR4, RZ ;  /* 0x000000042eff7c10 */ /* 0x000fc6000ff7e0ff */
[----:B------:R1:W2:Y:S01]  /*62c0*/  @!P0 LDG.E.U16 R216, desc[UR10][R112.64] ;  /* 0x0000000a70d88981 */ /* 0x0002a2000c1e1500 */
[----:B0-----:R-:W-:Y:S01]  /*62d0*/  PRMT R186, RZ, 0x7610, R186 ;  /* 0x00007610ffba7816 */ /* 0x001fe200000000ba */
[----:B-1----:R-:W-:Y:S01]  /*62e0*/  VIADD R114, R98, UR4 ;  /* 0x0000000462727c36 */ /* 0x002fe20008000000 */
[----:B------:R-:W-:Y:S02]  /*62f0*/  IADD3.X R115, PT, PT, R99, UR5, RZ, P2, !PT ;  /* 0x0000000563737c10 */ /* 0x000fe400097fe4ff */
[----:B------:R-:W-:Y:S01]  /*6300*/  IADD3 RZ, P2, PT, R96, UR4, RZ ;  /* 0x0000000460ff7c10 */ /* 0x000fe2000ff5e0ff */
[----:B------:R-:W-:Y:S01]  /*6310*/  VIADD R112, R46, UR4 ;  /* 0x000000042e707c36 */ /* 0x000fe20008000000 */
[----:B------:R-:W-:Y:S01]  /*6320*/  IADD3.X R113, PT, PT, R47, UR5, RZ, P3, !PT ;  /* 0x000000052f717c10 */ /* 0x000fe20009ffe4ff */
[----:B------:R0:W2:Y:S01]  /*6330*/  @!P1 LDG.E.U16 R186, desc[UR10][R114.64] ;  /* 0x0000000a72ba9981 */ /* 0x0000a2000c1e1500 */
[----:B------:R-:W-:-:S03]  /*6340*/  IADD3 RZ, P3, PT, R44, UR4, RZ ;  /* 0x000000042cff7c10 */ /* 0x000fc6000ff7e0ff */
[----:B------:R1:W2:Y:S01]  /*6350*/  @!P0 LDG.E.U16 R0, desc[UR10][R112.64] ;  /* 0x0000000a70008981 */ /* 0x0002a2000c1e1500 */
[----:B0-----:R-:W-:Y:S01]  /*6360*/  VIADD R114, R96, UR4 ;  /* 0x0000000460727c36 */ /* 0x001fe20008000000 */
[----:B------:R-:W-:Y:S02]  /*6370*/  IADD3.X R115, PT, PT, R97, UR5, RZ, P2, !PT ;  /* 0x0000000561737c10 */ /* 0x000fe400097fe4ff */
[----:B------:R-:W-:Y:S01]  /*6380*/  IADD3 RZ, P2, PT, R94, UR4, RZ ;  /* 0x000000045eff7c10 */ /* 0x000fe2000ff5e0ff */
[----:B------:R-:W-:Y:S01]  /*6390*/  STS.U16 [R132+UR6+0x9800], R182 ;  /* 0x009800b684007988 */ /* 0x000fe20008000406 */
[----:B-1----:R-:W-:-:S03]  /*63a0*/  PRMT R112, RZ, 0x7610, R112 ;  /* 0x00007610ff707816 */ /* 0x002fc60000000070 */
[----:B------:R-:W-:Y:S01]  /*63b0*/  STS.U16 [R132+UR6+0x9900], R183 ;  /* 0x009900b784007988 */ /* 0x000fe20008000406 */
[----:B------:R-:W-:-:S03]  /*63c0*/  IADD3.X R117, PT, PT, R95, UR5, RZ, P2, !PT ;  /* 0x000000055f757c10 */ /* 0x000fc600097fe4ff */
[----:B------:R-:W-:Y:S04]  /*63d0*/  STS.U16 [R132+UR6+0x9a00], R184 ;  /* 0x009a00b884007988 */ /* 0x000fe80008000406 */
[----:B------:R-:W-:Y:S04]  /*63e0*/  STS.U16 [R132+UR6+0x9b00], R185 ;  /* 0x009b00b984007988 */ /* 0x000fe80008000406 */
[----:B------:R-:W-:Y:S04]  /*63f0*/  STS.U16 [R132+UR6+0x9e00], R136 ;  /* 0x009e008884007988 */ /* 0x000fe80008000406 */
[----:B------:R0:W-:Y:S04]  /*6400*/  STS.U16 [R132+UR6+0x9f00], R137 ;  /* 0x009f008984007988 */ /* 0x0001e80008000406 */
[----:B------:R1:W2:Y:S01]  /*6410*/  @!P1 LDG.E.U16 R133, desc[UR10][R114.64] ;  /* 0x0000000a72859981 */ /* 0x0002a2000c1e1500 */
[----:B------:R-:W-:-:S02]  /*6420*/  IADD3 RZ, P2, PT, R92, UR4, RZ ;  /* 0x000000045cff7c10 */ /* 0x000fc4000ff5e0ff */
[----:B0-----:R-:W-:Y:S01]  /*6430*/  PRMT R132, RZ, 0x7610, R132 ;  /* 0x00007610ff847816 */ /* 0x001fe20000000084 */
[----:B-1----:R-:W-:Y:S01]  /*6440*/  VIADD R114, R44, UR4 ;  /* 0x000000042c727c36 */ /* 0x002fe20008000000 */
[----:B------:R-:W-:-:S04]  /*6450*/  IADD3.X R115, PT, PT, R45, UR5, RZ, P3, !PT ;  /* 0x000000052d737c10 */ /* 0x000fc80009ffe4ff */
[----:B------:R0:W2:Y:S01]  /*6460*/  @!P1 LDG.E.U16 R132, desc[UR10][R116.64] ;  /* 0x0000000a74849981 */ /* 0x0000a2000c1e1500 */
[----:B------:R-:W-:-:S03]  /*6470*/  IADD3 RZ, P3, PT, R42, UR4, RZ ;  /* 0x000000042aff7c10 */ /* 0x000fc6000ff7e0ff */
[----:B------:R1:W2:Y:S01]  /*6480*/  @!P0 LDG.E.U16 R112, desc[UR10][R114.64] ;  /* 0x0000000a72708981 */ /* 0x0002a2000c1e1500 */
[----:B0-----:R-:W-:Y:S01]  /*6490*/  VIADD R116, R92, UR4 ;  /* 0x000000045c747c36 */ /* 0x001fe20008000000 */
[----:B------:R-:W-:Y:S01]  /*64a0*/  IADD3.X R117, PT, PT, R93, UR5, RZ, P2, !PT ;  /* 0x000000055d757c10 */ /* 0x000fe200097fe4ff */
[----:B-1----:R-:W-:Y:S01]  /*64b0*/  VIADD R114, R42, UR4 ;  /* 0x000000042a727c36 */ /* 0x002fe20008000000 */
[----:B------:R-:W-:-:S03]  /*64c0*/  IADD3.X R115, PT, PT, R43, UR5, RZ, P3, !PT ;  /* 0x000000052b737c10 */ /* 0x000fc60009ffe4ff */
[----:B------:R0:W2:Y:S01]  /*64d0*/  @!P1 LDG.E.U16 R125, desc[UR10][R116.64] ;  /* 0x0000000a747d9981 */ /* 0x0000a2000c1e1500 */
[----:B------:R-:W-:Y:S02]  /*64e0*/  IADD3 RZ, P3, PT, R40, UR4, RZ ;  /* 0x0000000428ff7c10 */ /* 0x000fe4000ff7e0ff */
[C---:B------:R-:W-:Y:S01]  /*64f0*/  IADD3 RZ, P2, PT, R90.reuse, UR4, RZ ;  /* 0x000000045aff7c10 */ /* 0x040fe2000ff5e0ff */
[----:B------:R1:W2:Y:S01]  /*6500*/  @!P0 LDG.E.U16 R131, desc[UR10][R114.64] ;  /* 0x0000000a72838981 */ /* 0x0002a2000c1e1500 */
[----:B------:R-:W-:Y:S01]  /*6510*/  PRMT R195, RZ, 0x7610, R195 ;  /* 0x00007610ffc37816 */ /* 0x000fe200000000c3 */
        /* <DEDUP_REMOVED lines=17> */
[----:B------:R-:W-:Y:S02]  /*6630*/  PRMT R207, RZ, 0x7610, R207 ;  /* 0x00007610ffcf7816 */ /* 0x000fe400000000cf */
        /* <DEDUP_REMOVED lines=107> */
[----:B------:R-:W-:Y:S01]  /*6cf0*/  IADD3 RZ, P2, PT, R64, UR4, RZ ;  /* 0x0000000440ff7c10 */ /* 0x000fe2000ff5e0ff */
[----:B------:R1:W2:Y:S01]  /*6d00*/  @!P0 LDG.E.U16 R212, desc[UR10][R114.64] ;  /* 0x0000000a72d48981 */ /* 0x0002a2000c1e1500 */
[----:B------:R-:W-:Y:S02]  /*6d10*/  PRMT R196, RZ, 0x7610, R196 ;  /* 0x00007610ffc47816 */ /* 0x000fe400000000c4 */
[----:B0-----:R-:W-:Y:S02]  /*6d20*/  IADD3.X R117, PT, PT, R65, UR5, RZ, P2, !PT ;  /* 0x0000000541757c10 */ /* 0x001fe400097fe4ff */
[----:B------:R-:W-:Y:S01]  /*6d30*/  IADD3 RZ, P2, PT, R12, UR4, RZ ;  /* 0x000000040cff7c10 */ /* 0x000fe2000ff5e0ff */
[----:B-1----:R-:W-:Y:S01]  /*6d40*/  VIADD R114, R14, UR4 ;  /* 0x000000040e727c36 */ /* 0x002fe20008000000 */
[----:B------:R-:W-:-:S02]  /*6d50*/  IADD3.X R115, PT, PT, R15, UR5, RZ, P3, !PT ;  /* 0x000000050f737c10 */ /* 0x000fc40009ffe4ff */
[----:B------:R-:W-:-:S03]  /*6d60*/  PRMT R134, RZ, 0x7610, R134 ;  /* 0x00007610ff867816 */ /* 0x000fc60000000086 */
[----:B------:R0:W2:Y:S01]  /*6d70*/  @!P0 LDG.E.U16 R196, desc[UR10][R114.64] ;  /* 0x0000000a72c48981 */ /* 0x0000a2000c1e1500 */
[----:B------:R-:W-:Y:S01]  /*6d80*/  PRMT R128, RZ, 0x7610, R128 ;  /* 0x00007610ff807816 */ /* 0x000fe20000000080 */
[----:B0-----:R-:W-:Y:S01]  /*6d90*/  VIADD R114, R12, UR4 ;  /* 0x000000040c727c36 */ /* 0x001fe20008000000 */
[----:B------:R-:W-:Y:S02]  /*6da0*/  IADD3.X R115, PT, PT, R13, UR5, RZ, P2, !PT ;  /* 0x000000050d737c10 */ /* 0x000fe400097fe4ff */
[----:B------:R-:W-:-:S03]  /*6db0*/  IADD3 RZ, P2, PT, R62, UR4, RZ ;  /* 0x000000043eff7c10 */ /* 0x000fc6000ff5e0ff */
[----:B------:R0:W2:Y:S01]  /*6dc0*/  @!P0 LDG.E.U16 R134, desc[UR10][R114.64] ;  /* 0x0000000a72868981 */ /* 0x0000a2000c1e1500 */
[----:B------:R-:W-:Y:S01]  /*6dd0*/  PRMT R135, RZ, 0x7610, R135 ;  /* 0x00007610ff877816 */ /* 0x000fe20000000087 */
[----:B------:R-:W-:Y:S01]  /*6de0*/  VIADD R116, R64, UR4 ;  /* 0x0000000440747c36 */ /* 0x000fe20008000000 */
[----:B------:R-:W-:-:S04]  /*6df0*/  PRMT R127, RZ, 0x7610, R127 ;  /* 0x00007610ff7f7816 */ /* 0x000fc8000000007f */
[----:B------:R1:W2:Y:S01]  /*6e00*/  @!P1 LDG.E.U16 R135, desc[UR10][R116.64] ;  /* 0x0000000a74879981 */ /* 0x0002a2000c1e1500 */
[----:B0-----:R-:W-:Y:S01]  /*6e10*/  VIADD R114, R62, UR4 ;  /* 0x000000043e727c36 */ /* 0x001fe20008000000 */
[----:B------:R-:W-:Y:S02]  /*6e20*/  IADD3.X R115, PT, PT, R63, UR5, RZ, P2, !PT ;  /* 0x000000053f737c10 */ /* 0x000fe400097fe4ff */
[----:B------:R-:W-:-:S03]  /*6e30*/  IADD3 RZ, P2, PT, R10, UR4, RZ ;  /* 0x000000040aff7c10 */ /* 0x000fc6000ff5e0ff */
[----:B------:R0:W2:Y:S01]  /*6e40*/  @!P1 LDG.E.U16 R128, desc[UR10][R114.64] ;  /* 0x0000000a72809981 */ /* 0x0000a2000c1e1500 */
[----:B-1----:R-:W-:Y:S01]  /*6e50*/  PRMT R117, RZ, 0x7610, R117 ;  /* 0x00007610ff757816 */ /* 0x002fe20000000075 */
[----:B0-----:R-:W-:Y:S01]  /*6e60*/  VIADD R114, R10, UR4 ;  /* 0x000000040a727c36 */ /* 0x001fe20008000000 */
[----:B------:R-:W-:Y:S02]  /*6e70*/  IADD3.X R115, PT, PT, R11, UR5, RZ, P2, !PT ;  /* 0x000000050b737c10 */ /* 0x000fe400097fe4ff */
[----:B------:R-:W-:-:S03]  /*6e80*/  IADD3 RZ, P2, PT, R60, UR4, RZ ;  /* 0x000000043cff7c10 */ /* 0x000fc6000ff5e0ff */
[----:B------:R0:W2:Y:S01]  /*6e90*/  @!P0 LDG.E.U16 R127, desc[UR10][R114.64] ;  /* 0x0000000a727f8981 */ /* 0x0000a2000c1e1500 */
[----:B------:R-:W-:Y:S01]  /*6ea0*/  PRMT R116, RZ, 0x7610, R116 ;  /* 0x00007610ff747816 */ /* 0x000fe20000000074 */
        /* <DEDUP_REMOVED lines=31> */
[----:B------:R-:W-:-:S05]  /*70a0*/  IADD3.X R115, PT, PT, R55, UR5, RZ, P2, !PT ;  /* 0x0000000537737c10 */ /* 0x000fca00097fe4ff */
[----:B------:R0:W2:Y:S02]  /*70b0*/  @!P1 LDG.E.U16 R147, desc[UR10][R114.64] ;  /* 0x0000000a72939981 */ /* 0x0000a4000c1e1500 */
[----:B0-----:R-:W-:-:S04]  /*70c0*/  IADD3 R114, P2, PT, R152, UR4, RZ ;  /* 0x0000000498727c10 */ /* 0x001fc8000ff5e0ff */
[----:B------:R-:W-:-:S05]  /*70d0*/  IADD3.X R115, PT, PT, R153, UR5, RZ, P2, !PT ;  /* 0x0000000599737c10 */ /* 0x000fca00097fe4ff */
[----:B------:R0:W2:Y:S01]  /*70e0*/  @!P0 LDG.E.U16 R190, desc[UR10][R114.64] ;  /* 0x0000000a72be8981 */ /* 0x0000a2000c1e1500 */
[----:B------:R-:W-:Y:S02]  /*70f0*/  PRMT R189, RZ, 0x7610, R189 ;  /* 0x00007610ffbd7816 */ /* 0x000fe400000000bd */
[----:B0-----:R-:W-:-:S04]  /*7100*/  IADD3 R114, P2, PT, R150, UR4, RZ ;  /* 0x0000000496727c10 */ /* 0x001fc8000ff5e0ff */
[----:B------:R-:W-:Y:S02]  /*7110*/  IADD3.X R115, PT, PT, R151, UR5, RZ, P2, !PT ;  /* 0x0000000597737c10 */ /* 0x000fe400097fe4ff */
[C---:B------:R-:W-:Y:S02]  /*7120*/  IADD3 RZ, P2, PT, R140.reuse, UR4, RZ ;  /* 0x000000048cff7c10 */ /* 0x040fe4000ff5e0ff */
[----:B------:R-:W-:Y:S01]  /*7130*/  PRMT R146, RZ, 0x7610, R146 ;  /* 0x00007610ff927816 */ /* 0x000fe20000000092 */
[----:B------:R0:W2:Y:S02]  /*7140*/  @!P1 LDG.E.U16 R189, desc[UR10][R114.64] ;  /* 0x0000000a72bd9981 */ /* 0x0000a4000c1e1500 */
[----:B0-----:R-:W-:Y:S01]  /*7150*/  VIADD R114, R140, UR4 ;  /* 0x000000048c727c36 */ /* 0x001fe20008000000 */
[----:B------:R-:W-:Y:S02]  /*7160*/  IADD3.X R115, PT, PT, R141, UR5, RZ, P2, !PT ;  /* 0x000000058d737c10 */ /* 0x000fe400097fe4ff */
[----:B------:R-:W-:-:S03]  /*7170*/  IADD3 RZ, P2, PT, R142, UR4, RZ ;  /* 0x000000048eff7c10 */ /* 0x000fc6000ff5e0ff */
[----:B------:R0:W2:Y:S02]  /*7180*/  @!P0 LDG.E.U16 R146, desc[UR10][R114.64] ;  /* 0x0000000a72928981 */ /* 0x0000a4000c1e1500 */
[----:B0-----:R-:W-:Y:S02]  /*7190*/  IADD3.X R115, PT, PT, R143, UR5, RZ, P2, !PT ;  /* 0x000000058f737c10 */ /* 0x001fe400097fe4ff */
[----:B------:R-:W-:-:S04]  /*71a0*/  IADD3 R138, P2, PT, R108, UR4, RZ ;  /* 0x000000046c8a7c10 */ /* 0x000fc8000ff5e0ff */
[----:B------:R-:W-:Y:S02]  /*71b0*/  IADD3.X R139, PT, PT, R109, UR5, RZ, P2, !PT ;  /* 0x000000056d8b7c10 */ /* 0x000fe400097fe4ff */
[----:B------:R-:W2:Y:S01]  /*71c0*/  LDL.64 R108, [R1+0x8] ;  /* 0x00000800016c7983 */ /* 0x000ea20000100a00 */
[----:B------:R-:W-:Y:S01]  /*71d0*/  PRMT R211, RZ, 0x7610, R211 ;  /* 0x00007610ffd37816 */ /* 0x000fe200000000d3 */
[----:B------:R-:W-:-:S05]  /*71e0*/  VIADD R114, R142, UR4 ;  /* 0x000000048e727c36 */ /* 0x000fca0008000000 */
[----:B------:R0:W3:Y:S02]  /*71f0*/  @!P1 LDG.E.U16 R211, desc[UR10][R114.64] ;  /* 0x0000000a72d39981 */ /* 0x0000e4000c1e1500 */
[----:B0-----:R-:W-:Y:S02]  /*7200*/  PRMT R115, RZ, 0x7610, R115 ;  /* 0x00007610ff737816 */ /* 0x001fe40000000073 */
[----:B------:R-:W-:-:S04]  /*7210*/  PRMT R183, RZ, 0x7610, R183 ;  /* 0x00007610ffb77816 */ /* 0x000fc800000000b7 */
[----:B------:R0:W3:Y:S02]  /*7220*/  @!P1 LDG.E.U16 R115, desc[UR10][R138.64] ;  /* 0x0000000a8a739981 */ /* 0x0000e4000c1e1500 */
[----:B0-----:R-:W-:-:S04]  /*7230*/  IADD3 R138, P2, PT, R220, UR4, RZ ;  /* 0x00000004dc8a7c10 */ /* 0x001fc8000ff5e0ff */
[----:B------:R-:W-:-:S05]  /*7240*/  IADD3.X R139, PT, PT, R221, UR5, RZ, P2, !PT ;  /* 0x00000005dd8b7c10 */ /* 0x000fca00097fe4ff */
[----:B------:R0:W3:Y:S01]  /*7250*/  @!P1 LDG.E.U16 R183, desc[UR10][R138.64] ;  /* 0x0000000a8ab79981 */ /* 0x0000e2000c1e1500 */
[----:B------:R-:W-:Y:S02]  /*7260*/  PRMT R182, RZ, 0x7610, R182 ;  /* 0x00007610ffb67816 */ /* 0x000fe400000000b6 */
[----:B0-----:R-:W-:-:S04]  /*7270*/  IADD3 R138, P2, PT, R222, UR4, RZ ;  /* 0x00000004de8a7c10 */ /* 0x001fc8000ff5e0ff */
[----:B------:R-:W-:-:S05]  /*7280*/  IADD3.X R139, PT, PT, R223, UR5, RZ, P2, !PT ;  /* 0x00000005df8b7c10 */ /* 0x000fca00097fe4ff */
[----:B------:R0:W3:Y:S01]  /*7290*/  @!P0 LDG.E.U16 R182, desc[UR10][R138.64] ;  /* 0x0000000a8ab68981 */ /* 0x0000e2000c1e1500 */
[----:B------:R-:W-:Y:S02]  /*72a0*/  PRMT R185, RZ, 0x7610, R185 ;  /* 0x00007610ffb97816 */ /* 0x000fe400000000b9 */
[----:B0-----:R-:W-:-:S04]  /*72b0*/  IADD3 R138, P2, PT, R110, UR4, RZ ;  /* 0x000000046e8a7c10 */ /* 0x001fc8000ff5e0ff */
[----:B------:R-:W-:Y:S02]  /*72c0*/  IADD3.X R139, PT, PT, R111, UR5, RZ, P2, !PT ;  /* 0x000000056f8b7c10 */ /* 0x000fe400097fe4ff */
[----:B------:R-:W3:Y:S04]  /*72d0*/  LDL.64 R110, [R1+0x150] ;  /* 0x00015000016e7983 */ /* 0x000ee80000100a00 */
[----:B------:R2:W3:Y:S02]  /*72e0*/  @!P1 LDG.E.U16 R185, desc[UR10][R138.64] ;  /* 0x0000000a8ab99981 */ /* 0x0004e4000c1e1500 */
[----:B--2---:R-:W-:-:S04]  /*72f0*/  IADD3 R138, P2, PT, R108, UR4, RZ ;  /* 0x000000046c8a7c10 */ /* 0x004fc8000ff5e0ff */
[----:B------:R-:W-:Y:S02]  /*7300*/  IADD3.X R139, PT, PT, R109, UR5, RZ, P2, !PT ;  /* 0x000000056d8b7c10 */ /* 0x000fe400097fe4ff */
[----:B------:R-:W2:Y:S01]  /*7310*/  LDL.64 R108, [R1+0xe0] ;  /* 0x0000e000016c7983 */ /* 0x000ea20000100a00 */
[----:B------:R-:W-:Y:S02]  /*7320*/  PRMT R149, RZ, 0x7610, R149 ;  /* 0x00007610ff957816 */ /* 0x000fe40000000095 */
[----:B------:R-:W-:-:S04]  /*7330*/  PRMT R184, RZ, 0x7610, R184 ;  /* 0x00007610ffb87816 */ /* 0x000fc800000000b8 */
[----:B------:R0:W4:Y:S02]  /*7340*/  @!P0 LDG.E.U16 R149, desc[UR10][R138.64] ;  /* 0x0000000a8a958981 */ /* 0x000124000c1e1500 */
[----:B0-----:R-:W-:-:S04]  /*7350*/  IADD3 R138, P2, PT, R250, UR4, RZ ;  /* 0x00000004fa8a7c10 */ /* 0x001fc8000ff5e0ff */
[----:B------:R-:W-:Y:S02]  /*7360*/  IADD3.X R139, PT, PT, R251, UR5, RZ, P2, !PT ;  /* 0x00000005fb8b7c10 */ /* 0x000fe400097fe4ff */
[----:B------:R-:W-:Y:S01]  /*7370*/  PRMT R201, RZ, 0x7610, R201 ;  /* 0x00007610ffc97816 */ /* 0x000fe200000000c9 */
[----:B------:R-:W4:Y:S04]  /*7380*/  LDL.LU.64 R250, [R1+0x180] ;  /* 0x0001800001fa7983 */ /* 0x000f280000300a00 */
[----:B------:R0:W4:Y:S02]  /*7390*/  @!P1 LDG.E.U16 R184, desc[UR10][R138.64] ;  /* 0x0000000a8ab89981 */ /* 0x000124000c1e1500 */
[----:B0-----:R-:W-:-:S04]  /*73a0*/  IADD3 R138, P2, PT, R122, UR4, RZ ;  /* 0x000000047a8a7c10 */ /* 0x001fc8000ff5e0ff */
[----:B------:R-:W-:Y:S02]  /*73b0*/  IADD3.X R139, PT, PT, R123, UR5, RZ, P2, !PT ;  /* 0x000000057b8b7c10 */ /* 0x000fe400097fe4ff */
[----:B------:R-:W4:Y:S04]  /*73c0*/  LDL.64 R122, [R1+0x10] ;  /* 0x00001000017a7983 */ /* 0x000f280000100a00 */
[----:B------:R0:W4:Y:S01]  /*73d0*/  @!P0 LDG.E.U16 R201, desc[UR10][R138.64] ;  /* 0x0000000a8ac98981 */ /* 0x000122000c1e1500 */
[----:B------:R-:W-:Y:S02]  /*73e0*/  PRMT R200, RZ, 0x7610, R200 ;  /* 0x00007610ffc87816 */ /* 0x000fe400000000c8 */
[----:B0-----:R-:W-:-:S04]  /*73f0*/  IADD3 R138, P2, PT, R120, UR4, RZ ;  /* 0x00000004788a7c10 */ /* 0x001fc8000ff5e0ff */
[----:B------:R-:W-:Y:S02]  /*7400*/  IADD3.X R139, PT, PT, R121, UR5, RZ, P2, !PT ;  /* 0x00000005798b7c10 */ /* 0x000fe400097fe4ff */
[----:B------:R-:W4:Y:S04]  /*7410*/  LDL.64 R120, [R1+0x18] ;  /* 0x0000180001787983 */ /* 0x000f280000100a00 */
[----:B------:R3:W4:Y:S01]  /*7420*/  @!P1 LDG.E.U16 R200, desc[UR10][R138.64] ;  /* 0x0000000a8ac89981 */ /* 0x000722000c1e1500 */
[----:B------:R-:W-:Y:S02]  /*7430*/  PRMT R114, RZ, 0x7610, R114 ;  /* 0x00007610ff727816 */ /* 0x000fe40000000072 */
[----:B---3--:R-:W-:-:S04]  /*7440*/  IADD3 R138, P2, PT, R110, UR4, RZ ;  /* 0x000000046e8a7c10 */ /* 0x008fc8000ff5e0ff */
[----:B------:R-:W-:Y:S02]  /*7450*/  IADD3.X R139, PT, PT, R111, UR5, RZ, P2, !PT ;  /* 0x000000056f8b7c10 */ /* 0x000fe400097fe4ff */
[----:B------:R-:W3:Y:S04]  /*7460*/  LDL.64 R110, [R1+0xe8] ;  /* 0x0000e800016e7983 */ /* 0x000ee80000100a00 */
[----:B------:R2:W3:Y:S02]  /*7470*/  @!P0 LDG.E.U16 R114, desc[UR10][R138.64] ;  /* 0x0000000a8a728981 */ /* 0x0004e4000c1e1500 */
[----:B--2---:R-:W-:-:S04]  /*7480*/  IADD3 R138, P2, PT, R108, UR4, RZ ;  /* 0x000000046c8a7c10 */ /* 0x004fc8000ff5e0ff */
[----:B------:R-:W-:Y:S02]  /*7490*/  IADD3.X R139, PT, PT, R109, UR5, RZ, P2, !PT ;  /* 0x000000056d8b7c10 */ /* 0x000fe400097fe4ff */
[----:B------:R-:W2:Y:S01]  /*74a0*/  LDL.64 R108, [R1+0xf0] ;  /* 0x0000f000016c7983 */ /* 0x000ea20000100a00 */
[----:B------:R-:W-:Y:S02]  /*74b0*/  LOP3.LUT R126, R219, 0x7f, RZ, 0xc0, !PT ;  /* 0x0000007fdb7e7812 */ /* 0x000fe400078ec0ff */
[----:B------:R-:W-:-:S03]  /*74c0*/  PRMT R218, RZ, 0x7610, R218 ;  /* 0x00007610ffda7816 */ /* 0x000fc600000000da */
[----:B------:R-:W-:-:S03]  /*74d0*/  IMAD.SHL.U32 R126, R126, 0x2, RZ ;  /* 0x000000027e7e7824 */ /* 0x000fc600078e00ff */
[----:B------:R0:W5:Y:S04]  /*74e0*/  @!P0 LDG.E.U16 R218, desc[UR10][R138.64] ;  /* 0x0000000a8ada8981 */ /* 0x000168000c1e1500 */
[----:B------:R1:W-:Y:S01]  /*74f0*/  STS.U16 [R126+UR6+0x4000], R202 ;  /* 0x004000ca7e007988 */ /* 0x0003e20008000406 */
[----:B0-----:R-:W-:Y:S02]  /*7500*/  IADD3 R138, P2, PT, R154, UR4, RZ ;  /* 0x000000049a8a7c10 */ /* 0x001fe4000ff5e0ff */
[----:B-1----:R-:W-:Y:S02]  /*7510*/  PRMT R202, RZ, 0x7610, R202 ;  /* 0x00007610ffca7816 */ /* 0x002fe400000000ca */
[----:B------:R-:W-:Y:S01]  /*7520*/  IADD3.X R139, PT, PT, R155, UR5, RZ, P2, !PT ;  /* 0x000000059b8b7c10 */ /* 0x000fe200097fe4ff */
[----:B------:R0:W-:Y:S04]  /*7530*/  STS.U16 [R126+UR6+0x4100], R195 ;  /* 0x004100c37e007988 */ /* 0x0001e80008000406 */
[----:B------:R1:W5:Y:S01]  /*7540*/  @!P1 LDG.E.U16 R202, desc[UR10][R138.64] ;  /* 0x0000000a8aca9981 */ /* 0x000362000c1e1500 */
[----:B0-----:R-:W-:-:S02]  /*7550*/  PRMT R195, RZ, 0x7610, R195 ;  /* 0x00007610ffc37816 */ /* 0x001fc400000000c3 */
[----:B-1----:R-:W-:-:S04]  /*7560*/  IADD3 R138, P2, PT, R156, UR4, RZ ;  /* 0x000000049c8a7c10 */ /* 0x002fc8000ff5e0ff */
[----:B------:R-:W-:Y:S01]  /*7570*/  IADD3.X R139, PT, PT, R157, UR5, RZ, P2, !PT ;  /* 0x000000059d8b7c10 */ /* 0x000fe200097fe4ff */
[----:B------:R0:W-:Y:S04]  /*7580*/  STS.U16 [R126+UR6+0x5000], R194 ;  /* 0x005000c27e007988 */ /* 0x0001e80008000406 */
[----:B------:R1:W5:Y:S01]  /*7590*/  @!P0 LDG.E.U16 R195, desc[UR10][R138.64] ;  /* 0x0000000a8ac38981 */ /* 0x000362000c1e1500 */
[----:B0-----:R-:W-:Y:S02]  /*75a0*/  PRMT R194, RZ, 0x7610, R194 ;  /* 0x00007610ffc27816 */ /* 0x001fe400000000c2 */
        /* <DEDUP_REMOVED lines=10> */
[----:B----4-:R-:W-:-:S04]  /*7650*/  IADD3 R138, P2, PT, R122, UR4, RZ ;  /* 0x000000047a8a7c10 */ /* 0x010fc8000ff5e0ff */
[----:B------:R-:W-:Y:S02]  /*7660*/  IADD3.X R139, PT, PT, R123, UR5, RZ, P2, !PT ;  /* 0x000000057b8b7c10 */ /* 0x000fe400097fe4ff */
[----:B------:R-:W4:Y:S04]  /*7670*/  LDL.64 R122, [R1+0x20] ;  /* 0x00002000017a7983 */ /* 0x000f280000100a00 */
[----:B------:R0:W4:Y:S04]  /*7680*/  @!P1 LDG.E.U16 R192, desc[UR10][R138.64] ;  /* 0x0000000a8ac09981 */ /* 0x000128000c1e1500 */
[----:B------:R1:W-:Y:S01]  /*7690*/  STS.U16 [R126+UR6+0x6100], R191 ;  /* 0x006100bf7e007988 */ /* 0x0003e20008000406 */
[----:B0-----:R-:W-:-:S02]  /*76a0*/  IADD3 R138, P2, PT, R120, UR4, RZ ;  /* 0x00000004788a7c10 */ /* 0x001fc4000ff5e0ff */
[----:B-1----:R-:W-:Y:S02]  /*76b0*/  PRMT R191, RZ, 0x7610, R191 ;  /* 0x00007610ffbf7816 */ /* 0x002fe400000000bf */
[----:B------:R-:W-:Y:S02]  /*76c0*/  IADD3.X R139, PT, PT, R121, UR5, RZ, P2, !PT ;  /* 0x00000005798b7c10 */ /* 0x000fe400097fe4ff */
[----:B------:R-:W5:Y:S04]  /*76d0*/  LDL.64 R120, [R1+0x28] ;  /* 0x0000280001787983 */ /* 0x000f680000100a00 */
[----:B------:R3:W5:Y:S04]  /*76e0*/  @!P0 LDG.E.U16 R191, desc[UR10][R138.64] ;  /* 0x0000000a8abf8981 */ /* 0x000768000c1e1500 */
[----:B------:R0:W-:Y:S01]  /*76f0*/  STS.U16 [R126+UR6+0x100], R190 ;  /* 0x000100be7e007988 */ /* 0x0001e20008000406 */
[----:B---3--:R-:W-:-:S02]  /*7700*/  IADD3 R138, P2, PT, R110, UR4, RZ ;  /* 0x000000046e8a7c10 */ /* 0x008fc4000ff5e0ff */
[----:B0-----:R-:W-:Y:S02]  /*7710*/  PRMT R190, RZ, 0x7610, R190 ;  /* 0x00007610ffbe7816 */ /* 0x001fe400000000be */
[----:B------:R-:W-:Y:S02]  /*7720*/  IADD3.X R139, PT, PT, R111, UR5, RZ, P2, !PT ;  /* 0x000000056f8b7c10 */ /* 0x000fe400097fe4ff */
[----:B------:R-:W3:Y:S04]  /*7730*/  LDL.64 R110, [R1+0xf8] ;  /* 0x0000f800016e7983 */ /* 0x000ee80000100a00 */
[----:B------:R2:W3:Y:S02]  /*7740*/  @!P1 LDG.E.U16 R190, desc[UR10][R138.64] ;  /* 0x0000000a8abe9981 */ /* 0x0004e4000c1e1500 */
[----:B--2---:R-:W-:-:S04]  /*7750*/  IADD3 R138, P2, PT, R108, UR4, RZ ;  /* 0x000000046c8a7c10 */ /* 0x004fc8000ff5e0ff */
[----:B------:R-:W-:Y:S02]  /*7760*/  IADD3.X R139, PT, PT, R109, UR5, RZ, P2, !PT ;  /* 0x000000056d8b7c10 */ /* 0x000fe400097fe4ff */
[----:B------:R-:W2:Y:S04]  /*7770*/  LDL.64 R108, [R1+0x100] ;  /* 0x00010000016c7983 */ /* 0x000ea80000100a00 */
[----:B------:R0:W-:Y:S02]  /*7780*/  STS.U16 [R126+UR6], R189 ;  /* 0x000000bd7e007988 */ /* 0x0001e40008000406 */
[----:B0-----:R-:W-:Y:S02]  /*7790*/  PRMT R189, RZ, 0x7610, R189 ;  /* 0x00007610ffbd7816 */ /* 0x001fe400000000bd */
[----:B------:R0:W-:Y:S04]  /*77a0*/  STS.U16 [R126+UR6+0x1000], R183 ;  /* 0x001000b77e007988 */ /* 0x0001e80008000406 */
[----:B------:R1:W2:Y:S01]  /*77b0*/  @!P0 LDG.E.U16 R189, desc[UR10][R138.64] ;  /* 0x0000000a8abd8981 */ /* 0x0002a2000c1e1500 */
[----:B0-----:R-:W-:-:S02]  /*77c0*/  PRMT R183, RZ, 0x7610, R183 ;  /* 0x00007610ffb77816 */ /* 0x001fc400000000b7 */
[----:B-1----:R-:W-:-:S04]  /*77d0*/  IADD3 R138, P2, PT, R158, UR4, RZ ;  /* 0x000000049e8a7c10 */ /* 0x002fc8000ff5e0ff */
[----:B------:R-:W-:Y:S01]  /*77e0*/  IADD3.X R139, PT, PT, R159, UR5, RZ, P2, !PT ;  /* 0x000000059f8b7c10 */ /* 0x000fe200097fe4ff */
[----:B------:R0:W-:Y:S04]  /*77f0*/  STS.U16 [R126+UR6+0x1100], R182 ;  /* 0x001100b67e007988 */ /* 0x0001e80008000406 */
[----:B------:R1:W2:Y:S01]  /*7800*/  @!P1 LDG.E.U16 R183, desc[UR10][R138.64] ;  /* 0x0000000a8ab79981 */ /* 0x0002a2000c1e1500 */
[----:B0-----:R-:W-:Y:S02]  /*7810*/  PRMT R182, RZ, 0x7610, R182 ;  /* 0x00007610ffb67816 */ /* 0x001fe400000000b6 */
        /* <DEDUP_REMOVED lines=15> */
[----:B----4-:R-:W-:-:S04]  /*7910*/  IADD3 R138, P2, PT, R122, UR4, RZ ;  /* 0x000000047a8a7c10 */ /* 0x010fc8000ff5e0ff */
[----:B------:R-:W-:Y:S01]  /*7920*/  IADD3.X R139, PT, PT, R123, UR5, RZ, P2, !PT ;  /* 0x000000057b8b7c10 */ /* 0x000fe200097fe4ff */
[----:B------:R0:W-:Y:S04]  /*7930*/  STS.U16 [R126+UR6+0x3100], R201 ;  /* 0x003100c97e007988 */ /* 0x0001e80008000406 */
[----:B------:R1:W4:Y:S04]  /*7940*/  @!P1 LDG.E.U16 R184, desc[UR10][R138.64] ;  /* 0x0000000a8ab89981 */ /* 0x000328000c1e1500 */
[----:B------:R1:W-:Y:S01]  /*7950*/  STS.U16 [R126+UR6+0x7000], R200 ;  /* 0x007000c87e007988 */ /* 0x0003e20008000406 */
[----:B0-----:R-:W-:-:S03]  /*7960*/  PRMT R201, RZ, 0x7610, R201 ;  /* 0x00007610ffc97816 */ /* 0x001fc600000000c9 */
[----:B-----5:R0:W-:Y:S01]  /*7970*/  STS.U16 [R126+UR6+0x7100], R218 ;  /* 0x007100da7e007988 */ /* 0x0201e20008000406 */
[----:B-1----:R-:W-:Y:S02]  /*7980*/  IADD3 R138, P2, PT, R120, UR4, RZ ;  /* 0x00000004788a7c10 */ /* 0x002fe4000ff5e0ff */
[----:B------:R-:W-:Y:S01]  /*7990*/  LOP3.LUT R219, R126, 0x10, RZ, 0x3c, !PT ;  /* 0x000000107edb7812 */ /* 0x000fe200078e3cff */
[----:B------:R-:W5:Y:S01]  /*79a0*/  LDL.64 R122, [R1+0x38] ;  /* 0x00003800017a7983 */ /* 0x000f620000100a00 */
[----:B------:R-:W-:Y:S02]  /*79b0*/  IADD3.X R139, PT, PT, R121, UR5, RZ, P2, !PT ;  /* 0x00000005798b7c10 */ /* 0x000fe400097fe4ff */
[----:B------:R-:W-:Y:S02]  /*79c0*/  PRMT R200, RZ, 0x7610, R200 ;  /* 0x00007610ffc87816 */ /* 0x000fe400000000c8 */
[----:B0-----:R-:W-:Y:S01]  /*79d0*/  PRMT R218, RZ, 0x7610, R218 ;  /* 0x00007610ffda7816 */ /* 0x001fe200000000da */
[----:B------:R3:W4:Y:S04]  /*79e0*/  @!P0 LDG.E.U16 R201, desc[UR10][R138.64] ;  /* 0x0000000a8ac98981 */ /* 0x000728000c1e1500 */
[----:B------:R0:W-:Y:S04]  /*79f0*/  STS.U16 [R219+UR6+0x3200], R210 ;  /* 0x003200d2db007988 */ /* 0x0001e80008000406 */
[----:B------:R1:W-:Y:S01]  /*7a00*/  STS.U16 [R219+UR6+0x3300], R209 ;  /* 0x003300d1db007988 */ /* 0x0003e20008000406 */
[----:B---3--:R-:W-:-:S03]  /*7a10*/  IADD3 R138, P2, PT, R110, UR4, RZ ;  /* 0x000000046e8a7c10 */ /* 0x008fc6000ff5e0ff */
[----:B------:R3:W-:Y:S01]  /*7a20*/  STS.U16 [R219+UR6+0x4200], R208 ;  /* 0x004200d0db007988 */ /* 0x0007e20008000406 */
[----:B------:R-:W-:Y:S02]  /*7a30*/  IADD3.X R139, PT, PT, R111, UR5, RZ, P2, !PT ;  /* 0x000000056f8b7c10 */ /* 0x000fe400097fe4ff */
[----:B0-----:R-:W-:Y:S01]  /*7a40*/  PRMT R210, RZ, 0x7610, R210 ;  /* 0x00007610ffd27816 */ /* 0x001fe200000000d2 */
[----:B------:R-:W4:Y:S04]  /*7a50*/  LDL.64 R120, [R1+0x90] ;  /* 0x0000900001787983 */ /* 0x000f280000100a00 */
[----:B------:R2:W4:Y:S01]  /*7a60*/  @!P1 LDG.E.U16 R200, desc[UR10][R138.64] ;  /* 0x0000000a8ac89981 */ /* 0x000522000c1e1500 */
[----:B-1----:R-:W-:Y:S02]  /*7a70*/  PRMT R209, RZ, 0x7610, R209 ;  /* 0x00007610ffd17816 */ /* 0x002fe400000000d1 */
[----:B---3--:R-:W-:Y:S01]  /*7a80*/  PRMT R208, RZ, 0x7610, R208 ;  /* 0x00007610ffd07816 */ /* 0x008fe200000000d0 */
[----:B------:R0:W-:Y:S04]  /*7a90*/  STS.U16 [R219+UR6+0x4300], R207 ;  /* 0x004300cfdb007988 */ /* 0x0001e80008000406 */
[----:B------:R-:W3:Y:S01]  /*7aa0*/  LDL.64 R110, [R1+0x108] ;  /* 0x00010800016e7983 */ /* 0x000ee20000100a00 */
[----:B--2---:R-:W-:-:S04]  /*7ab0*/  IADD3 R138, P2, PT, R108, UR4, RZ ;  /* 0x000000046c8a7c10 */ /* 0x004fc8000ff5e0ff */
[----:B------:R-:W-:Y:S02]  /*7ac0*/  IADD3.X R139, PT, PT, R109, UR5, RZ, P2, !PT ;  /* 0x000000056d8b7c10 */ /* 0x000fe400097fe4ff */
[----:B------:R-:W2:Y:S04]  /*7ad0*/  LDL.64 R108, [R1+0x30] ;  /* 0x00003000016c7983 */ /* 0x000ea80000100a00 */
[----:B------:R1:W3:Y:S02]  /*7ae0*/  @!P0 LDG.E.U16 R218, desc[UR10][R138.64] ;  /* 0x0000000a8ada8981 */ /* 0x0002e4000c1e1500 */
[----:B-1----:R-:W-:-:S04]  /*7af0*/  IADD3 R138, P2, PT, R162, UR4, RZ ;  /* 0x00000004a28a7c10 */ /* 0x002fc8000ff5e0ff */
[----:B------:R-:W-:-:S05]  /*7b00*/  IADD3.X R139, PT, PT, R163, UR5, RZ, P2, !PT ;  /* 0x00000005a38b7c10 */ /* 0x000fca00097fe4ff */
[----:B------:R1:W3:Y:S02]  /*7b10*/  @!P1 LDG.E.U16 R210, desc[UR10][R138.64] ;  /* 0x0000000a8ad29981 */ /* 0x0002e4000c1e1500 */
[----:B-1----:R-:W-:-:S04]  /*7b20*/  IADD3 R138, P2, PT, R164, UR4, RZ ;  /* 0x00000004a48a7c10 */ /* 0x002fc8000ff5e0ff */
[----:B------:R-:W-:-:S05]  /*7b30*/  IADD3.X R139, PT, PT, R165, UR5, RZ, P2, !PT ;  /* 0x00000005a58b7c10 */ /* 0x000fca00097fe4ff */
[----:B------:R1:W3:Y:S02]  /*7b40*/  @!P0 LDG.E.U16 R209, desc[UR10][R138.64] ;  /* 0x0000000a8ad18981 */ /* 0x0002e4000c1e1500 */
[----:B-1----:R-:W-:-:S04]  /*7b50*/  IADD3 R138, P2, PT, R232, UR4, RZ ;  /* 0x00000004e88a7c10 */ /* 0x002fc8000ff5e0ff */
[----:B------:R-:W-:-:S05]  /*7b60*/  IADD3.X R139, PT, PT, R233, UR5, RZ, P2, !PT ;  /* 0x00000005e98b7c10 */ /* 0x000fca00097fe4ff */
[----:B------:R1:W3:Y:S01]  /*7b70*/  @!P1 LDG.E.U16 R208, desc[UR10][R138.64] ;  /* 0x0000000a8ad09981 */ /* 0x0002e2000c1e1500 */
[----:B0-----:R-:W-:Y:S02]  /*7b80*/  PRMT R207, RZ, 0x7610, R207 ;  /* 0x00007610ffcf7816 */ /* 0x001fe400000000cf */
[----:B-1----:R-:W-:-:S04]  /*7b90*/  IADD3 R138, P2, PT, R234, UR4, RZ ;  /* 0x00000004ea8a7c10 */ /* 0x002fc8000ff5e0ff */
[----:B------:R-:W-:-:S05]  /*7ba0*/  IADD3.X R139, PT, PT, R235, UR5, RZ, P2, !PT ;  /* 0x00000005eb8b7c10 */ /* 0x000fca00097fe4ff */
[----:B------:R2:W3:Y:S02]  /*7bb0*/  @!P0 LDG.E.U16 R207, desc[UR10][R138.64] ;  /* 0x0000000a8acf8981 */ /* 0x0004e4000c1e1500 */
[----:B--2---:R-:W-:-:S04]  /*7bc0*/  IADD3 R138, P2, PT, R108, UR4, RZ ;  /* 0x000000046c8a7c10 */ /* 0x004fc8000ff5e0ff */
[----:B------:R-:W-:Y:S02]  /*7bd0*/  IADD3.X R139, PT, PT, R109, UR5, RZ, P2, !PT ;  /* 0x000000056d8b7c10 */ /* 0x000fe400097fe4ff */
[----:B------:R-:W2:Y:S04]  /*7be0*/  LDL.64 R108, [R1+0x110] ;  /* 0x00011000016c7983 */ /* 0x000ea80000100a00 */
[----:B------:R0:W-:Y:S02]  /*7bf0*/  STS.U16 [R219+UR6+0x5200], R206 ;  /* 0x005200cedb007988 */ /* 0x0001e40008000406 */
[----:B0-----:R-:W-:Y:S02]  /*7c00*/  PRMT R206, RZ, 0x7610, R206 ;  /* 0x00007610ffce7816 */ /* 0x001fe400000000ce */
[----:B------:R0:W-:Y:S04]  /*7c10*/  STS.U16 [R219+UR6+0x5300], R205 ;  /* 0x005300cddb007988 */ /* 0x0001e80008000406 */
[----:B------:R5:W2:Y:S01]  /*7c20*/  @!P1 LDG.E.U16 R206, desc[UR10][R138.64] ;  /* 0x0000000a8ace9981 */ /* 0x000aa2000c1e1500 */
[----:B0-----:R-:W-:-:S02]  /*7c30*/  PRMT R205, RZ, 0x7610, R205 ;  /* 0x00007610ffcd7816 */ /* 0x001fc400000000cd */
[----:B-----5:R-:W-:-:S04]  /*7c40*/  IADD3 R138, P2, PT, R122, UR4, RZ ;  /* 0x000000047a8a7c10 */ /* 0x020fc8000ff5e0ff */
[----:B------:R-:W-:Y:S01]  /*7c50*/  IADD3.X R139, PT, PT, R123, UR5, RZ, P2, !PT ;  /* 0x000000057b8b7c10 */ /* 0x000fe200097fe4ff */
[----:B------:R0:W-:Y:S04]  /*7c60*/  STS.U16 [R219+UR6+0x6200], R204 ;  /* 0x006200ccdb007988 */ /* 0x0001e80008000406 */
[----:B------:R4:W5:Y:S04]  /*7c70*/  @!P0 LDG.E.U16 R205, desc[UR10][R138.64] ;  /* 0x0000000a8acd8981 */ /* 0x000968000c1e1500 */
[----:B------:R1:W-:Y:S01]  /*7c80*/  STS.U16 [R219+UR6+0x6300], R203 ;  /* 0x006300cbdb007988 */ /* 0x0003e20008000406 */
[----:B0-----:R-:W-:-:S03]  /*7c90*/  PRMT R204, RZ, 0x7610, R204 ;  /* 0x00007610ffcc7816 */ /* 0x001fc600000000cc */
[----:B------:R0:W-:Y:S01]  /*7ca0*/  STS.U16 [R219+UR6+0x200], R202 ;  /* 0x000200cadb007988 */ /* 0x0001e20008000406 */
[----:B----4-:R-:W-:-:S03]  /*7cb0*/  IADD3 R138, P2, PT, R120, UR4, RZ ;  /* 0x00000004788a7c10 */ /* 0x010fc6000ff5e0ff */
[----:B------:R4:W-:Y:S01]  /*7cc0*/  STS.U16 [R219+UR6+0x300], R195 ;  /* 0x000300c3db007988 */ /* 0x0009e20008000406 */
[----:B------:R-:W-:Y:S02]  /*7cd0*/  IADD3.X R139, PT, PT, R121, UR5, RZ, P2, !PT ;  /* 0x00000005798b7c10 */ /* 0x000fe400097fe4ff */
[----:B-1----:R-:W-:Y:S01]  /*7ce0*/  PRMT R203, RZ, 0x7610, R203 ;  /* 0x00007610ffcb7816 */ /* 0x002fe200000000cb */
[----:B------:R1:W-:Y:S04]  /*7cf0*/  STS.U16 [R219+UR6+0x1200], R194 ;  /* 0x001200c2db007988 */ /* 0x0003e80008000406 */
[----:B------:R3:W5:Y:S01]  /*7d00*/  @!P0 LDG.E.U16 R204, desc[UR10][R138.64] ;  /* 0x0000000a8acc8981 */ /* 0x000762000c1e1500 */
[----:B0-----:R-:W-:Y:S02]  /*7d10*/  PRMT R202, RZ, 0x7610, R202 ;  /* 0x00007610ffca7816 */ /* 0x001fe400000000ca */
[----:B----4-:R-:W-:Y:S01]  /*7d20*/  PRMT R195, RZ, 0x7610, R195 ;  /* 0x00007610ffc37816 */ /* 0x010fe200000000c3 */
[----:B------:R0:W-:Y:S04]  /*7d30*/  STS.U16 [R219+UR6+0x1300], R193 ;  /* 0x001300c1db007988 */ /* 0x0001e80008000406 */
[----:B------:R-:W4:Y:S01]  /*7d40*/  LDL.64 R122, [R1+0x98] ;  /* 0x00009800017a7983 */ /* 0x000f220000100a00 */
[----:B---3--:R-:W-:-:S03]  /*7d50*/  IADD3 R138, P2, PT, R110, UR4, RZ ;  /* 0x000000046e8a7c10 */ /* 0x008fc6000ff5e0ff */
[----:B------:R3:W-:Y:S01]  /*7d60*/  STS.U16 [R219+UR6+0x2200], R192 ;  /* 0x002200c0db007988 */ /* 0x0007e20008000406 */
[----:B------:R-:W-:-:S03]  /*7d70*/  IADD3.X R139, PT, PT, R111, UR5, RZ, P2, !PT ;  /* 0x000000056f8b7c10 */ /* 0x000fc600097fe4ff */
[----:B------:R-:W4:Y:S04]  /*7d80*/  LDL.64 R110, [R1+0x40] ;  /* 0x00004000016e7983 */ /* 0x000f280000100a00 */
[----:B------:R2:W4:Y:S04]  /*7d90*/  @!P1 LDG.E.U16 R203, desc[UR10][R138.64] ;  /* 0x0000000a8acb9981 */ /* 0x000528000c1e1500 */
[----:B------:R-:W4:Y:S01]  /*7da0*/  LDL.64 R120, [R1+0xa0] ;  /* 0x0000a00001787983 */ /* 0x000f220000100a00 */
[----:B--2---:R-:W-:-:S04]  /*7db0*/  IADD3 R138, P2, PT, R108, UR4, RZ ;  /* 0x000000046c8a7c10 */ /* 0x004fc8000ff5e0ff */
[----:B------:R-:W-:Y:S02]  /*7dc0*/  IADD3.X R139, PT, PT, R109, UR5, RZ, P2, !PT ;  /* 0x000000056d8b7c10 */ /* 0x000fe400097fe4ff */
[----:B------:R-:W2:Y:S04]  /*7dd0*/  LDL.64 R108, [R1+0x48] ;  /* 0x00004800016c7983 */ /* 0x000ea80000100a00 */
[----:B------:R0:W5:Y:S02]  /*7de0*/  @!P0 LDG.E.U16 R202, desc[UR10][R138.64] ;  /* 0x0000000a8aca8981 */ /* 0x000164000c1e1500 */
[----:B0-----:R-:W-:-:S04]  /*7df0*/  IADD3 R138, P2, PT, R166, UR4, RZ ;  /* 0x00000004a68a7c10 */ /* 0x001fc8000ff5e0ff */
[----:B------:R-:W-:-:S05]  /*7e00*/  IADD3.X R139, PT, PT, R167, UR5, RZ, P2, !PT ;  /* 0x00000005a78b7c10 */ /* 0x000fca00097fe4ff */
[----:B------:R0:W5:Y:S01]  /*7e10*/  @!P1 LDG.E.U16 R195, desc[UR10][R138.64] ;  /* 0x0000000a8ac39981 */ /* 0x000162000c1e1500 */
[----:B-1----:R-:W-:Y:S02]  /*7e20*/  PRMT R194, RZ, 0x7610, R194 ;  /* 0x00007610ffc27816 */ /* 0x002fe400000000c2 */
[----:B0-----:R-:W-:-:S04]  /*7e30*/  IADD3 R138, P2, PT, R168, UR4, RZ ;  /* 0x00000004a88a7c10 */ /* 0x001fc8000ff5e0ff */
[----:B------:R-:W-:-:S05]  /*7e40*/  IADD3.X R139, PT, PT, R169, UR5, RZ, P2, !PT ;  /* 0x00000005a98b7c10 */ /* 0x000fca00097fe4ff */
[----:B------:R0:W5:Y:S01]  /*7e50*/  @!P0 LDG.E.U16 R194, desc[UR10][R138.64] ;  /* 0x0000000a8ac28981 */ /* 0x000162000c1e1500 */
[----:B------:R-:W-:Y:S02]  /*7e60*/  PRMT R193, RZ, 0x7610, R193 ;  /* 0x00007610ffc17816 */ /* 0x000fe400000000c1 */
[----:B0-----:R-:W-:-:S04]  /*7e70*/  IADD3 R138, P2, PT, R236, UR4, RZ ;  /* 0x00000004ec8a7c10 */ /* 0x001fc8000ff5e0ff */
[----:B------:R-:W-:-:S05]  /*7e80*/  IADD3.X R139, PT, PT, R237, UR5, RZ, P2, !PT ;  /* 0x00000005ed8b7c10 */ /* 0x000fca00097fe4ff */
[----:B------:R0:W5:Y:S01]  /*7e90*/  @!P1 LDG.E.U16 R193, desc[UR10][R138.64] ;  /* 0x0000000a8ac19981 */ /* 0x000162000c1e1500 */
[----:B---3--:R-:W-:Y:S02]  /*7ea0*/  PRMT R192, RZ, 0x7610, R192 ;  /* 0x00007610ffc07816 */ /* 0x008fe400000000c0 */
[----:B0-----:R-:W-:-:S04]  /*7eb0*/  IADD3 R138, P2, PT, R238, UR4, RZ ;  /* 0x00000004ee8a7c10 */ /* 0x001fc8000ff5e0ff */
[----:B------:R-:W-:Y:S01]  /*7ec0*/  IADD3.X R139, PT, PT, R239, UR5, RZ, P2, !PT ;  /* 0x00000005ef8b7c10 */ /* 0x000fe200097fe4ff */
[----:B------:R0:W-:Y:S04]  /*7ed0*/  STS.U16 [R219+UR6+0x2300], R191 ;  /* 0x002300bfdb007988 */ /* 0x0001e80008000406 */
[----:B------:R4:W3:Y:S01]  /*7ee0*/  @!P0 LDG.E.U16 R192, desc[UR10][R138.64] ;  /* 0x0000000a8ac08981 */ /* 0x0008e2000c1e1500 */
[----:B0-----:R-:W-:Y:S02]  /*7ef0*/  PRMT R191, RZ, 0x7610, R191 ;  /* 0x00007610ffbf7816 */ /* 0x001fe400000000bf */
[----:B----4-:R-:W-:-:S04]  /*7f00*/  IADD3 R138, P2, PT, R110, UR4, RZ ;  /* 0x000000046e8a7c10 */ /* 0x010fc8000ff5e0ff */
[----:B------:R-:W-:Y:S02]  /*7f10*/  IADD3.X R139, PT, PT, R111, UR5, RZ, P2, !PT ;  /* 0x000000056f8b7c10 */ /* 0x000fe400097fe4ff */
[----:B------:R-:W4:Y:S04]  /*7f20*/  LDL.64 R110, [R1+0x118] ;  /* 0x00011800016e7983 */ /* 0x000f280000100a00 */
[----:B------:R2:W3:Y:S02]  /*7f30*/  @!P1 LDG.E.U16 R191, desc[UR10][R138.64] ;  /* 0x0000000a8abf9981 */ /* 0x0004e4000c1e1500 */
[----:B--2---:R-:W-:-:S04]  /*7f40*/  IADD3 R138, P2, PT, R108, UR4, RZ ;  /* 0x000000046c8a7c10 */ /* 0x004fc8000ff5e0ff */
[----:B------:R-:W-:Y:S02]  /*7f50*/  IADD3.X R139, PT, PT, R109, UR5, RZ, P2, !PT ;  /* 0x000000056d8b7c10 */ /* 0x000fe400097fe4ff */
[----:B------:R-:W2:Y:S04]  /*7f60*/  LDL.64 R108, [R1+0x120] ;  /* 0x00012000016c7983 */ /* 0x000ea80000100a00 */
[----:B------:R0:W-:Y:S02]  /*7f70*/  STS.U16 [R219+UR6+0x7200], R190 ;  /* 0x007200bedb007988 */ /* 0x0001e40008000406 */
[----:B0-----:R-:W-:Y:S02]  /*7f80*/  PRMT R190, RZ, 0x7610, R190 ;  /* 0x00007610ffbe7816 */ /* 0x001fe400000000be */
[----:B------:R0:W-:Y:S04]  /*7f90*/  STS.U16 [R219+UR6+0x7300], R189 ;  /* 0x007300bddb007988 */ /* 0x0001e80008000406 */
[----:B------:R1:W3:Y:S01]  /*7fa0*/  @!P0 LDG.E.U16 R190, desc[UR10][R138.64] ;  /* 0x0000000a8abe8981 */ /* 0x0002e2000c1e1500 */
[----:B0-----:R-:W-:-:S02]  /*7fb0*/  PRMT R189, RZ, 0x7610, R189 ;  /* 0x00007610ffbd7816 */ /* 0x001fc400000000bd */
[----:B-1----:R-:W-:-:S04]  /*7fc0*/  IADD3 R138, P2, PT, R122, UR4, RZ ;  /* 0x000000047a8a7c10 */ /* 0x002fc8000ff5e0ff */
[----:B------:R-:W-:Y:S02]  /*7fd0*/  IADD3.X R139, PT, PT, R123, UR5, RZ, P2, !PT ;  /* 0x000000057b8b7c10 */ /* 0x000fe400097fe4ff */
[----:B------:R-:W-:Y:S01]  /*7fe0*/  LOP3.LUT R219, R126, 0x20, RZ, 0x3c, !PT ;  /* 0x000000207edb7812 */ /* 0x000fe200078e3cff */
[----:B------:R-:W3:Y:S04]  /*7ff0*/  LDL.64 R122, [R1+0xa8] ;  /* 0x0000a800017a7983 */ /* 0x000ee80000100a00 */
[----:B------:R0:W3:Y:S04]  /*8000*/  @!P1 LDG.E.U16 R189, desc[UR10][R138.64] ;  /* 0x0000000a8abd9981 */ /* 0x0000e8000c1e1500 */
[----:B------:R1:W-:Y:S01]  /*8010*/  STS.U16 [R219+UR6+0x3400], R188 ;  /* 0x003400bcdb007988 */ /* 0x0003e20008000406 */
[----:B0-----:R-:W-:-:S02]  /*8020*/  IADD3 R138, P2, PT, R120, UR4, RZ ;  /* 0x00000004788a7c10 */ /* 0x001fc4000ff5e0ff */
[----:B-1----:R-:W-:Y:S02]  /*8030*/  PRMT R188, RZ, 0x7610, R188 ;  /* 0x00007610ffbc7816 */ /* 0x002fe400000000bc */
[----:B------:R-:W-:Y:S01]  /*8040*/  IADD3.X R139, PT, PT, R121, UR5, RZ, P2, !PT ;  /* 0x00000005798b7c10 */ /* 0x000fe200097fe4ff */
[----:B------:R0:W-:Y:S04]  /*8050*/  STS.U16 [R219+UR6+0x3500], R187 ;  /* 0x003500bbdb007988 */ /* 0x0001e80008000406 */
[----:B------:R4:W3:Y:S04]  /*8060*/  @!P0 LDG.E.U16 R188, desc[UR10][R138.64] ;  /* 0x0000000a8abc8981 */ /* 0x0008e8000c1e1500 */
[----:B------:R1:W-:Y:S01]  /*8070*/  STS.U16 [R219+UR6+0x4500], R2 ;  /* 0x00450002db007988 */ /* 0x0003e20008000406 */
[----:B0-----:R-:W-:-:S03]  /*8080*/  PRMT R187, RZ, 0x7610, R187 ;  /* 0x00007610ffbb7816 */ /* 0x001fc600000000bb */
[----:B------:R0:W-:Y:S04]  /*8090*/  STS.U16 [R219+UR6+0x5400], R137 ;  /* 0x00540089db007988 */ /* 0x0001e80008000406 */
[----:B------:R0:W-:Y:S04]  /*80a0*/  STS.U16 [R219+UR6+0x5500], R144 ;  /* 0x00550090db007988 */ /* 0x0001e80008000406 */
[----:B------:R0:W-:Y:S04]  /*80b0*/  STS.U16 [R219+UR6+0x4400], R145 ;  /* 0x00440091db007988 */ /* 0x0001e80008000406 */
[----:B------:R0:W-:Y:S04]  /*80c0*/  STS.U16 [R219+UR6+0x6500], R146 ;  /* 0x00650092db007988 */ /* 0x0001e80008000406 */
[----:B------:R0:W-:Y:S01]  /*80d0*/  STS.U16 [R219+UR6+0x6400], R147 ;  /* 0x00640093db007988 */ /* 0x0001e20008000406 */
[----:B----4-:R-:W-:-:S03]  /*80e0*/  IADD3 R138, P2, PT, R110, UR4, RZ ;  /* 0x000000046e8a7c10 */ /* 0x010fc6000ff5e0ff */
[----:B------:R-:W4:Y:S01]  /*80f0*/  LDL.64 R120, [R1+0xb0] ;  /* 0x0000b00001787983 */ /* 0x000f220000100a00 */
[----:B------:R-:W-:-:S03]  /*8100*/  IADD3.X R139, PT, PT, R111, UR5, RZ, P2, !PT ;  /* 0x000000056f8b7c10 */ /* 0x000fc600097fe4ff */
[----:B------:R-:W3:Y:S04]  /*8110*/  LDL.64 R110, [R1+0x50] ;  /* 0x00005000016e7983 */ /* 0x000ee80000100a00 */
[----:B------:R2:W4:Y:S02]  /*8120*/  @!P1 LDG.E.U16 R187, desc[UR10][R138.64] ;  /* 0x0000000a8abb9981 */ /* 0x000524000c1e1500 */
[----:B--2---:R-:W-:-:S04]  /*8130*/  IADD3 R138, P2, PT, R108, UR4, RZ ;  /* 0x000000046c8a7c10 */ /* 0x004fc8000ff5e0ff */
[----:B------:R-:W-:Y:S02]  /*8140*/  IADD3.X R139, PT, PT, R109, UR5, RZ, P2, !PT ;  /* 0x000000056d8b7c10 */ /* 0x000fe400097fe4ff */
[----:B------:R-:W2:Y:S01]  /*8150*/  LDL.64 R108, [R1+0x58] ;  /* 0x00005800016c7983 */ /* 0x000ea20000100a00 */
[----:B-1----:R-:W-:Y:S02]  /*8160*/  PRMT R2, RZ, 0x7610, R2 ;  /* 0x00007610ff027816 */ /* 0x002fe40000000002 */
[----:B0-----:R-:W-:-:S04]  /*8170*/  PRMT R137, RZ, 0x7610, R137 ;  /* 0x00007610ff897816 */ /* 0x001fc80000000089 */
[----:B------:R0:W4:Y:S02]  /*8180*/  @!P0 LDG.E.U16 R2, desc[UR10][R138.64] ;  /* 0x0000000a8a028981 */ /* 0x000124000c1e1500 */
[----:B0-----:R-:W-:-:S04]  /*8190*/  IADD3 R138, P2, PT, R170, UR4, RZ ;  /* 0x00000004aa8a7c10 */ /* 0x001fc8000ff5e0ff */
[----:B------:R-:W-:Y:S02]  /*81a0*/  IADD3.X R139, PT, PT, R171, UR5, RZ, P2, !PT ;  /* 0x00000005ab8b7c10 */ /* 0x000fe400097fe4ff */
[----:B------:R-:W-:-:S03]  /*81b0*/  IADD3 R144, P2, PT, R172, UR4, RZ ;  /* 0x00000004ac907c10 */ /* 0x000fc6000ff5e0ff */
[----:B------:R0:W4:Y:S01]  /*81c0*/  @!P1 LDG.E.U16 R137, desc[UR10][R138.64] ;  /* 0x0000000a8a899981 */ /* 0x000122000c1e1500 */
[----:B------:R-:W-:Y:S02]  /*81d0*/  IADD3.X R145, PT, PT, R173, UR5, RZ, P2, !PT ;  /* 0x00000005ad917c10 */ /* 0x000fe400097fe4ff */
[----:B0-----:R-:W-:Y:S02]  /*81e0*/  PRMT R138, RZ, 0x7610, R138 ;  /* 0x00007610ff8a7816 */ /* 0x001fe4000000008a */
[----:B------:R-:W-:-:S04]  /*81f0*/  PRMT R139, RZ, 0x7610, R139 ;  /* 0x00007610ff8b7816 */ /* 0x000fc8000000008b */
[----:B------:R0:W4:Y:S02]  /*8200*/  @!P0 LDG.E.U16 R138, desc[UR10][R144.64] ;  /* 0x0000000a908a8981 */ /* 0x000124000c1e1500 */
[----:B0-----:R-:W-:-:S04]  /*8210*/  IADD3 R144, P2, PT, R240, UR4, RZ ;  /* 0x00000004f0907c10 */ /* 0x001fc8000ff5e0ff */
[----:B------:R-:W-:Y:S02]  /*8220*/  IADD3.X R145, PT, PT, R241, UR5, RZ, P2, !PT ;  /* 0x00000005f1917c10 */ /* 0x000fe400097fe4ff */
[----:B------:R-:W-:-:S03]  /*8230*/  IADD3 R146, P2, PT, R242, UR4, RZ ;  /* 0x00000004f2927c10 */ /* 0x000fc6000ff5e0ff */
[----:B------:R0:W5:Y:S01]  /*8240*/  @!P1 LDG.E.U16 R139, desc[UR10][R144.64] ;  /* 0x0000000a908b9981 */ /* 0x000162000c1e1500 */
[----:B------:R-:W-:Y:S02]  /*8250*/  IADD3.X R147, PT, PT, R243, UR5, RZ, P2, !PT ;  /* 0x00000005f3937c10 */ /* 0x000fe400097fe4ff */
[----:B0-----:R-:W-:-:S06]  /*8260*/  PRMT R144, RZ, 0x7610, R144 ;  /* 0x00007610ff907816 */ /* 0x001fcc0000000090 */
[----:B------:R3:W5:Y:S04]  /*8270*/  @!P0 LDG.E.U16 R144, desc[UR10][R146.64] ;  /* 0x0000000a92908981 */ /* 0x000768000c1e1500 */
[----:B------:R2:W-:Y:S01]  /*8280*/  STS.U16 [R219+UR6+0x500], R182 ;  /* 0x000500b6db007988 */ /* 0x0005e20008000406 */
[----:B---3--:R-:W-:-:S04]  /*8290*/  IADD3 R146, P2, PT, R110, UR4, RZ ;  /* 0x000000046e927c10 */ /* 0x008fc8000ff5e0ff */
[----:B------:R-:W-:Y:S02]  /*82a0*/  IADD3.X R147, PT, PT, R111, UR5, RZ, P2, !PT ;  /* 0x000000056f937c10 */ /* 0x000fe400097fe4ff */
[----:B------:R-:W3:Y:S04]  /*82b0*/  LDL.64 R110, [R1+0x128] ;  /* 0x00012800016e7983 */ /* 0x000ee80000100a00 */
[----:B------:R0:W-:Y:S01]  /*82c0*/  STS.U16 [R219+UR6+0x400], R183 ;  /* 0x000400b7db007988 */ /* 0x0001e20008000406 */
[----:B--2---:R-:W-:-:S04]  /*82d0*/  IADD3 R182, P2, PT, R108, UR4, RZ ;  /* 0x000000046cb67c10 */ /* 0x004fc8000ff5e0ff */
[----:B0-----:R-:W-:Y:S02]  /*82e0*/  IADD3.X R183, PT, PT, R109, UR5, RZ, P2, !PT ;  /* 0x000000056db77c10 */ /* 0x001fe400097fe4ff */
[----:B------:R-:W2:Y:S01]  /*82f0*/  LDL.64 R108, [R1+0x130] ;  /* 0x00013000016c7983 */ /* 0x000ea20000100a00 */
[----:B------:R-:W-:-:S06]  /*8300*/  PRMT R145, RZ, 0x7610, R145 ;  /* 0x00007610ff917816 */ /* 0x000fcc0000000091 */
[----:B------:R0:W5:Y:S02]  /*8310*/  @!P1 LDG.E.U16 R145, desc[UR10][R146.64] ;  /* 0x0000000a92919981 */ /* 0x000164000c1e1500 */
[----:B0-----:R-:W-:Y:S02]  /*8320*/  PRMT R146, RZ, 0x7610, R146 ;  /* 0x00007610ff927816 */ /* 0x001fe40000000092 */
[----:B------:R-:W-:-:S04]  /*8330*/  PRMT R147, RZ, 0x7610, R147 ;  /* 0x00007610ff937816 */ /* 0x000fc80000000093 */
[----:B------:R0:W5:Y:S02]  /*8340*/  @!P0 LDG.E.U16 R146, desc[UR10][R182.64] ;  /* 0x0000000ab6928981 */ /* 0x000164000c1e1500 */
[----:B0-----:R-:W-:-:S04]  /*8350*/  IADD3 R182, P2, PT, R122, UR4, RZ ;  /* 0x000000047ab67c10 */ /* 0x001fc8000ff5e0ff */
        /* <DEDUP_REMOVED lines=8> */
[----:B------:R-:W-:-:S03]  /*83e0*/  IADD3.X R183, PT, PT, R121, UR5, RZ, P2, !PT ;  /* 0x0000000579b77c10 */ /* 0x000fc600097fe4ff */
[----:B------:R4:W-:Y:S04]  /*83f0*/  STS.U16 [R219+UR6+0x2500], R201 ;  /* 0x002500c9db007988 */ /* 0x0009e80008000406 */
[----:B------:R0:W5:Y:S04]  /*8400*/  @!P0 LDG.E.U16 R149, desc[UR10][R182.64] ;  /* 0x0000000ab6958981 */ /* 0x000168000c1e1500 */
[----:B------:R1:W-:Y:S04]  /*8410*/  STS.U16 [R219+UR6+0x7500], R218 ;  /* 0x007500dadb007988 */ /* 0x0003e80008000406 */
[----:B------:R-:W5:Y:S01]  /*8420*/  LDL.64 R120, [R1+0xb8] ;  /* 0x0000b80001787983 */ /* 0x000f620000100a00 */
[----:B0-----:R-:W-:-:S03]  /*8430*/  PRMT R182, RZ, 0x7610, R182 ;  /* 0x00007610ffb67816 */ /* 0x001fc600000000b6 */
[----:B------:R-:W5:Y:S01]  /*8440*/  LDL.64 R122, [R1+0xc0] ;  /* 0x0000c000017a7983 */ /* 0x000f620000100a00 */
[----:B---3--:R-:W-:-:S04]  /*8450*/  IADD3 R184, P2, PT, R110, UR4, RZ ;  /* 0x000000046eb87c10 */ /* 0x008fc8000ff5e0ff */
[----:B------:R-:W-:Y:S02]  /*8460*/  IADD3.X R185, PT, PT, R111, UR5, RZ, P2, !PT ;  /* 0x000000056fb97c10 */ /* 0x000fe400097fe4ff */
[----:B------:R-:W3:Y:S04]  /*8470*/  LDL.64 R110, [R1+0x60] ;  /* 0x00006000016e7983 */ /* 0x000ee80000100a00 */
[----:B------:R2:W5:Y:S02]  /*8480*/  @!P1 LDG.E.U16 R182, desc[UR10][R184.64] ;  /* 0x0000000ab8b69981 */ /* 0x000564000c1e1500 */
[----:B--2---:R-:W-:-:S04]  /*8490*/  IADD3 R184, P2, PT, R108, UR4, RZ ;  /* 0x000000046cb87c10 */ /* 0x004fc8000ff5e0ff */
[----:B------:R-:W-:Y:S02]  /*84a0*/  IADD3.X R185, PT, PT, R109, UR5, RZ, P2, !PT ;  /* 0x000000056db97c10 */ /* 0x000fe400097fe4ff */
[----:B------:R-:W2:Y:S01]  /*84b0*/  LDL.64 R108, [R1+0x68] ;  /* 0x00006800016c7983 */ /* 0x000ea20000100a00 */
[----:B------:R-:W-:Y:S02]  /*84c0*/  PRMT R183, RZ, 0x7610, R183 ;  /* 0x00007610ffb77816 */ /* 0x000fe400000000b7 */
[----:B-1----:R-:W-:-:S04]  /*84d0*/  IADD3 R200, P2, PT, R174, UR4, RZ ;  /* 0x00000004aec87c10 */ /* 0x002fc8000ff5e0ff */
[----:B------:R0:W5:Y:S01]  /*84e0*/  @!P0 LDG.E.U16 R183, desc[UR10][R184.64] ;  /* 0x0000000ab8b78981 */ /* 0x000162000c1e1500 */
[----:B----4-:R-:W-:Y:S02]  /*84f0*/  IADD3.X R201, PT, PT, R175, UR5, RZ, P2, !PT ;  /* 0x00000005afc97c10 */ /* 0x010fe400097fe4ff */
[----:B0-----:R-:W-:Y:S02]  /*8500*/  PRMT R184, RZ, 0x7610, R184 ;  /* 0x00007610ffb87816 */ /* 0x001fe400000000b8 */
[----:B------:R-:W-:-:S04]  /*8510*/  PRMT R185, RZ, 0x7610, R185 ;  /* 0x00007610ffb97816 */ /* 0x000fc800000000b9 */
[----:B------:R0:W4:Y:S01]  /*8520*/  @!P1 LDG.E.U16 R184, desc[UR10][R200.64] ;  /* 0x0000000ac8b89981 */ /* 0x000122000c1e1500 */
[----:B------:R-:W-:Y:S02]  /*8530*/  LOP3.LUT R218, R126, 0x30, RZ, 0x3c, !PT ;  /* 0x000000307eda7812 */ /* 0x000fe400078e3cff */
[----:B0-----:R-:W-:-:S04]  /*8540*/  IADD3 R200, P2, PT, R176, UR4, RZ ;  /* 0x00000004b0c87c10 */ /* 0x001fc8000ff5e0ff */
[----:B------:R-:W-:Y:S01]  /*8550*/  IADD3.X R201, PT, PT, R177, UR5, RZ, P2, !PT ;  /* 0x00000005b1c97c10 */ /* 0x000fe200097fe4ff */
[----:B------:R0:W-:Y:S04]  /*8560*/  STS.U16 [R218+UR6+0x3600], R217 ;  /* 0x003600d9da007988 */ /* 0x0001e80008000406 */
[----:B------:R1:W4:Y:S01]  /*8570*/  @!P0 LDG.E.U16 R185, desc[UR10][R200.64] ;  /* 0x0000000ac8b98981 */ /* 0x000322000c1e1500 */
[----:B0-----:R-:W-:Y:S02]  /*8580*/  PRMT R217, RZ, 0x7610, R217 ;  /* 0x00007610ffd97816 */ /* 0x001fe400000000d9 */
[----:B-1----:R-:W-:-:S04]  /*8590*/  IADD3 R200, P2, PT, R244, UR4, RZ ;  /* 0x00000004f4c87c10 */ /* 0x002fc8000ff5e0ff */
        /* <DEDUP_REMOVED lines=9> */
[----:B---3--:R-:W-:-:S04]  /*8630*/  IADD3 R200, P2, PT, R110, UR4, RZ ;  /* 0x000000046ec87c10 */ /* 0x008fc8000ff5e0ff */
[----:B------:R-:W-:Y:S02]  /*8640*/  IADD3.X R201, PT, PT, R111, UR5, RZ, P2, !PT ;  /* 0x000000056fc97c10 */ /* 0x000fe400097fe4ff */
[----:B------:R-:W3:Y:S04]  /*8650*/  LDL.64 R110, [R1+0x138] ;  /* 0x00013800016e7983 */ /* 0x000ee80000100a00 */
[----:B------:R2:W4:Y:S02]  /*8660*/  @!P1 LDG.E.U16 R215, desc[UR10][R200.64] ;  /* 0x0000000ac8d79981 */ /* 0x000524000c1e1500 */
[----:B--2---:R-:W-:-:S04]  /*8670*/  IADD3 R200, P2, PT, R108, UR4, RZ ;  /* 0x000000046cc87c10 */ /* 0x004fc8000ff5e0ff */
[----:B------:R-:W-:Y:S02]  /*8680*/  IADD3.X R201, PT, PT, R109, UR5, RZ, P2, !PT ;  /* 0x000000056dc97c10 */ /* 0x000fe400097fe4ff */
[----:B------:R-:W2:Y:S04]  /*8690*/  LDL.64 R108, [R1+0x140] ;  /* 0x00014000016c7983 */ /* 0x000ea80000100a00 */
[----:B------:R0:W-:Y:S02]  /*86a0*/  STS.U16 [R218+UR6+0x4700], R214 ;  /* 0x004700d6da007988 */ /* 0x0001e40008000406 */
[----:B0-----:R-:W-:Y:S02]  /*86b0*/  PRMT R214, RZ, 0x7610, R214 ;  /* 0x00007610ffd67816 */ /* 0x001fe400000000d6 */
[----:B------:R0:W-:Y:S04]  /*86c0*/  STS.U16 [R218+UR6+0x5600], R213 ;  /* 0x005600d5da007988 */ /* 0x0001e80008000406 */
[----:B------:R5:W4:Y:S01]  /*86d0*/  @!P0 LDG.E.U16 R214, desc[UR10][R200.64] ;  /* 0x0000000ac8d68981 */ /* 0x000b22000c1e1500 */
[----:B0-----:R-:W-:-:S02]  /*86e0*/  PRMT R213, RZ, 0x7610, R213 ;  /* 0x00007610ffd57816 */ /* 0x001fc400000000d5 */
[----:B-----5:R-:W-:-:S04]  /*86f0*/  IADD3 R200, P2, PT, R120, UR4, RZ ;  /* 0x0000000478c87c10 */ /* 0x020fc8000ff5e0ff */
[----:B------:R-:W-:Y:S01]  /*8700*/  IADD3.X R201, PT, PT, R121, UR5, RZ, P2, !PT ;  /* 0x0000000579c97c10 */ /* 0x000fe200097fe4ff */
[----:B------:R0:W-:Y:S04]  /*8710*/  STS.U16 [R218+UR6+0x5700], R212 ;  /* 0x005700d4da007988 */ /* 0x0001e80008000406 */
[----:B------:R1:W5:Y:S04]  /*8720*/  @!P1 LDG.E.U16 R213, desc[UR10][R200.64] ;  /* 0x0000000ac8d59981 */ /* 0x000368000c1e1500 */
[----:B------:R1:W-:Y:S01]  /*8730*/  STS.U16 [R218+UR6+0x6600], R211 ;  /* 0x006600d3da007988 */ /* 0x0003e20008000406 */
[----:B0-----:R-:W-:-:S03]  /*8740*/  PRMT R212, RZ, 0x7610, R212 ;  /* 0x00007610ffd47816 */ /* 0x001fc600000000d4 */
[----:B------:R-:W4:Y:S01]  /*8750*/  LDL.LU.64 R120, [R1+0x178] ;  /* 0x0001780001787983 */ /* 0x000f220000300a00 */
[----:B-1----:R-:W-:-:S04]  /*8760*/  IADD3 R200, P2, PT, R122, UR4, RZ ;  /* 0x000000047ac87c10 */ /* 0x002fc8000ff5e0ff */
[----:B------:R-:W-:Y:S02]  /*8770*/  IADD3.X R201, PT, PT, R123, UR5, RZ, P2, !PT ;  /* 0x000000057bc97c10 */ /* 0x000fe400097fe4ff */
[----:B------:R-:W-:Y:S01]  /*8780*/  PRMT R211, RZ, 0x7610, R211 ;  /* 0x00007610ffd37816 */ /* 0x000fe200000000d3 */
[----:B------:R-:W4:Y:S04]  /*8790*/  LDL.64 R122, [R1+0x70] ;  /* 0x00007000017a7983 */ /* 0x000f280000100a00 */
[----:B------:R3:W4:Y:S02]  /*87a0*/  @!P0 LDG.E.U16 R212, desc[UR10][R200.64] ;  /* 0x0000000ac8d48981 */ /* 0x000724000c1e1500 */
[----:B---3--:R-:W-:-:S04]  /*87b0*/  IADD3 R200, P2, PT, R110, UR4, RZ ;  /* 0x000000046ec87c10 */ /* 0x008fc8000ff5e0ff */
[----:B------:R-:W-:Y:S02]  /*87c0*/  IADD3.X R201, PT, PT, R111, UR5, RZ, P2, !PT ;  /* 0x000000056fc97c10 */ /* 0x000fe400097fe4ff */
[----:B------:R-:W3:Y:S04]  /*87d0*/  LDL.64 R110, [R1+0xc8] ;  /* 0x0000c800016e7983 */ /* 0x000ee80000100a00 */
        /* <DEDUP_REMOVED lines=30> */
[----:B------:R-:W-:Y:S01]  /*89c0*/  IADD3.X R201, PT, PT, R123, UR5, RZ, P2, !PT ;  /* 0x000000057bc97c10 */ /* 0x000fe200097fe4ff */
[----:B------:R0:W-:Y:S04]  /*89d0*/  STS.U16 [R218+UR6+0x6700], R204 ;  /* 0x006700ccda007988 */ /* 0x0001e80008000406 */
[----:B------:R2:W4:Y:S04]  /*89e0*/  @!P1 LDG.E.U16 R205, desc[UR10][R200.64] ;  /* 0x0000000ac8cd9981 */ /* 0x000528000c1e1500 */
[----:B------:R-:W4:Y:S01]  /*89f0*/  LDL.LU.64 R122, [R1+0x170] ;  /* 0x00017000017a7983 */ /* 0x000f220000300a00 */
[----:B0-----:R-:W-:-:S03]  /*8a00*/  PRMT R204, RZ, 0x7610, R204 ;  /* 0x00007610ffcc7816 */ /* 0x001fc600000000cc */
[----:B------:R-:W-:Y:S04]  /*8a10*/  STS.U16 [R218+UR6+0x7600], R203 ;  /* 0x007600cbda007988 */ /* 0x000fe80008000406 */
[----:B------:R0:W-:Y:S01]  /*8a20*/  STS.U16 [R218+UR6+0x7700], R202 ;  /* 0x007700cada007988 */ /* 0x0001e20008000406 */
[----:B--2---:R-:W-:-:S04]  /*8a30*/  IADD3 R200, P2, PT, R108, UR4, RZ ;  /* 0x000000046cc87c10 */ /* 0x004fc8000ff5e0ff */
[----:B------:R-:W-:Y:S02]  /*8a40*/  IADD3.X R201, PT, PT, R109, UR5, RZ, P2, !PT ;  /* 0x000000056dc97c10 */ /* 0x000fe400097fe4ff */
[----:B------:R-:W2:Y:S04]  /*8a50*/  LDL.LU.64 R108, [R1+0x168] ;  /* 0x00016800016c7983 */ /* 0x000ea80000300a00 */
[----:B------:R3:W2:Y:S02]  /*8a60*/  @!P0 LDG.E.U16 R204, desc[UR10][R200.64] ;  /* 0x0000000ac8cc8981 */ /* 0x0006a4000c1e1500 */
[----:B---3--:R-:W-:-:S04]  /*8a70*/  IADD3 R200, P2, PT, R110, UR4, RZ ;  /* 0x000000046ec87c10 */ /* 0x008fc8000ff5e0ff */
[----:B------:R-:W-:Y:S02]  /*8a80*/  IADD3.X R201, PT, PT, R111, UR5, RZ, P2, !PT ;  /* 0x000000056fc97c10 */ /* 0x000fe400097fe4ff */
[----:B------:R-:W3:Y:S04]  /*8a90*/  LDL.LU.64 R110, [R1+0x160] ;  /* 0x00016000016e7983 */ /* 0x000ee80000300a00 */
[----:B0-----:R-:W2:Y:S01]  /*8aa0*/  LDL.64 R218, [R1+0xd0] ;  /* 0x0000d00001da7983 */ /* 0x001ea20000100a00 */
[----:B------:R-:W-:Y:S02]  /*8ab0*/  PRMT R203, RZ, 0x7610, R203 ;  /* 0x00007610ffcb7816 */ /* 0x000fe400000000cb */
[----:B------:R-:W-:-:S04]  /*8ac0*/  PRMT R202, RZ, 0x7610, R202 ;  /* 0x00007610ffca7816 */ /* 0x000fc800000000ca */
[----:B------:R2:W3:Y:S02]  /*8ad0*/  @!P1 LDG.E.U16 R203, desc[UR10][R200.64] ;  /* 0x0000000ac8cb9981 */ /* 0x0004e4000c1e1500 */
[----:B--2---:R-:W-:-:S04]  /*8ae0*/  IADD3 R200, P1, PT, R218, UR4, RZ ;  /* 0x00000004dac87c10 */ /* 0x004fc8000ff3e0ff */
[----:B------:R-:W-:-:S05]  /*8af0*/  IADD3.X R201, PT, PT, R219, UR5, RZ, P1, !PT ;  /* 0x00000005dbc97c10 */ /* 0x000fca0008ffe4ff */
[----:B------:R0:W2:Y:S01]  /*8b00*/  @!P0 LDG.E.U16 R202, desc[UR10][R200.64] ;  /* 0x0000000ac8ca8981 */ /* 0x0000a2000c1e1500 */
[----:B------:R-:W1:Y:S01]  /*8b10*/  S2R R219, SR_TID.X ;  /* 0x0000000000db7919 */ /* 0x000e620000002100 */
[----:B0-----:R-:W-:-:S05]  /*8b20*/  LOP3.LUT R200, R126, 0x40, RZ, 0x3c, !PT ;  /* 0x000000407ec87812 */ /* 0x001fca00078e3cff */
[----:B------:R1:W-:Y:S04]  /*8b30*/  STS.U16 [R200+UR6+0x3900], R0 ;  /* 0x00390000c8007988 */ /* 0x0003e80008000406 */
[----:B------:R0:W-:Y:S04]  /*8b40*/  STS.U16 [R200+UR6+0x3800], R186 ;  /* 0x003800bac8007988 */ /* 0x0001e80008000406 */
[----:B------:R0:W-:Y:S01]  /*8b50*/  STS.U16 [R200+UR6+0x7900], R2 ;  /* 0x00790002c8007988 */ /* 0x0001e20008000406 */
[----:B-1----:R-:W-:Y:S01]  /*8b60*/  IMAD.SHL.U32 R0, R219, 0x20, RZ ;  /* 0x00000020db007824 */ /* 0x002fe200078e00ff */
[----:B0-----:R-:W-:-:S04]  /*8b70*/  SHF.R.S32.HI R186, RZ, 0x2, R219 ;  /* 0x00000002ffba7819 */ /* 0x001fc800000114db */
[----:B------:R-:W-:Y:S02]  /*8b80*/  LOP3.LUT R2, R0, 0x60, RZ, 0xc0, !PT ;  /* 0x0000006000027812 */ /* 0x000fe400078ec0ff */
[----:B------:R-:W-:-:S04]  /*8b90*/  SGXT R0, R186, 0x1 ;  /* 0x00000001ba00781a */ /* 0x000fc80000000200 */
[----:B------:R-:W-:Y:S01]  /*8ba0*/  LOP3.LUT R0, R2, 0x90, R0, 0xf8, !PT ;  /* 0x0000009002007812 */ /* 0x000fe200078ef800 */
[C---:B------:R-:W-:Y:S01]  /*8bb0*/  IMAD.SHL.U32 R2, R219.reuse, 0x80, RZ ;  /* 0x00000080db027824 */ /* 0x040fe200078e00ff */
[----:B------:R-:W-:-:S04]  /*8bc0*/  LOP3.LUT R186, R219, 0x7, RZ, 0xc0, !PT ;  /* 0x00000007dbba7812 */ /* 0x000fc800078ec0ff */
[----:B------:R-:W-:Y:S01]  /*8bd0*/  LOP3.LUT R2, R2, 0x3000, RZ, 0xc0, !PT ;  /* 0x0000300002027812 */ /* 0x000fe200078ec0ff */
[----:B------:R0:W-:Y:S04]  /*8be0*/  STS.U16 [R200+UR6+0x7800], R187 ;  /* 0x007800bbc8007988 */ /* 0x0001e80008000406 */
[C---:B------:R-:W-:Y:S02]  /*8bf0*/  IMAD R2, R186.reuse, 0x200, R2 ;  /* 0x00000200ba027824 */ /* 0x040fe400078e0202 */
[----:B------:R-:W-:Y:S02]  /*8c00*/  IMAD.SHL.U32 R186, R186, 0x10, RZ ;  /* 0x00000010baba7824 */ /* 0x000fe400078e00ff */
[----:B0-----:R-:W-:-:S05]  /*8c10*/  IMAD.SHL.U32 R187, R219, 0x2, RZ ;  /* 0x00000002dbbb7824 */ /* 0x001fca00078e00ff */
[----:B------:R-:W-:Y:S01]  /*8c20*/  LOP3.LUT R186, R186, 0x30, R187, 0x78, !PT ;  /* 0x00000030baba7812 */ /* 0x000fe200078e78bb */
[----:B------:R-:W0:Y:S04]  /*8c30*/  S2UR UR8, SR_CgaCtaId ;  /* 0x00000000000879c3 */ /* 0x000e280000008800 */
[----:B------:R-:W-:Y:S01]  /*8c40*/  IMAD.IADD R2, R2, 0x1, R186 ;  /* 0x0000000102027824 */ /* 0x000fe200078e02ba */
[C---:B------:R-:W-:Y:S01]  /*8c50*/  LOP3.LUT R186, R126.reuse, 0x50, RZ, 0x3c, !PT ;  /* 0x000000507eba7812 */ /* 0x040fe200078e3cff */
[----:B------:R-:W-:Y:S04]  /*8c60*/  STS.U16 [R200+UR6+0x4800], R199 ;  /* 0x004800c7c8007988 */ /* 0x000fe80008000406 */
        /* <DEDUP_REMOVED lines=11> */
[----:B------:R1:W-:Y:S04]  /*8d20*/  STS.U16 [R186+UR6+0x3b00], R112 ;  /* 0x003b0070ba007988 */ /* 0x0003e80008000406 */
[----:B------:R0:W-:Y:S01]  /*8d30*/  STS.U16 [R186+UR6+0x2a00], R145 ;  /* 0x002a0091ba007988 */ /* 0x0001e20008000406 */
[----:B-1----:R-:W-:-:S03]  /*8d40*/  LOP3.LUT R112, R126, 0x60, RZ, 0x3c, !PT ;  /* 0x000000607e707812 */ /* 0x002fc600078e3cff */
[----:B------:R-:W-:Y:S01]  /*8d50*/  STS.U16 [R186+UR6+0x3a00], R133 ;  /* 0x003a0085ba007988 */ /* 0x000fe20008000406 */
[----:B0-----:R-:W-:-:S03]  /*8d60*/  LOP3.LUT R145, R126, 0x70, RZ, 0x3c, !PT ;  /* 0x000000707e917812 */ /* 0x001fc600078e3cff */
        /* <DEDUP_REMOVED lines=25> */
[----:B-----5:R-:W-:Y:S04]  /*8f00*/  STS.U16 [R112+UR6+0x6c00], R213 ;  /* 0x006c00d570007988 */ /* 0x020fe80008000406 */
        /* <DEDUP_REMOVED lines=15> */
[----:B----4-:R-:W-:Y:S04]  /*9000*/  STS.U16 [R145+UR6+0x2e00], R205 ;  /* 0x002e00cd91007988 */ /* 0x010fe80008000406 */
[----:B------:R-:W-:Y:S04]  /*9010*/  STS.U16 [R145+UR6+0x2f00], R204 ;  /* 0x002f00cc91007988 */ /* 0x000fe80008000406 */
[----:B---3--:R-:W-:Y:S04]  /*9020*/  STS.U16 [R145+UR6+0x6e00], R203 ;  /* 0x006e00cb91007988 */ /* 0x008fe80008000406 */
[----:B--2---:R-:W-:Y:S01]  /*9030*/  STS.U16 [R145+UR6+0x6f00], R202 ;  /* 0x006f00ca91007988 */ /* 0x004fe20008000406 */
[----:B------:R-:W-:Y:S01]  /*9040*/  LOP3.LUT R0, R0, 0x10, R187, 0x78, !PT ;  /* 0x0000001000007812 */ /* 0x000fe200078e78bb */
[----:B------:R-:W-:Y:S01]  /*9050*/  IMAD.SHL.U32 R187, R219, 0x10, RZ ;  /* 0x00000010dbbb7824 */ /* 0x000fe200078e00ff */
[----:B------:R-:W-:-:S02]  /*9060*/  UMOV UR7, 0x400 ;  /* 0x0000040000077882 */ /* 0x000fc40000000000 */
[----:B------:R-:W-:Y:S01]  /*9070*/  ULEA UR7, UR8, UR7, 0x18 ;  /* 0x0000000708077291 */ /* 0x000fe2000f8ec0ff */
[----:B------:R-:W-:Y:S01]  /*9080*/  BAR.SYNC.DEFER_BLOCKING 0x0 ;  /* 0x0000000000007b1d */ /* 0x000fe20000010000 */
[----:B------:R-:W-:-:S04]  /*9090*/  LOP3.LUT R187, R187, 0x100, RZ, 0xc0, !PT ;  /* 0x00000100bbbb7812 */ /* 0x000fc800078ec0ff */
[----:B------:R-:W-:-:S05]  /*90a0*/  IADD3 R0, PT, PT, R0, UR7, R187 ;  /* 0x0000000700007c10 */ /* 0x000fca000fffe0bb */
[----:B------:R-:W-:Y:S04]  /*90b0*/  LDSM.16.MT88.4 R112, [R0+0x8000] ;  /* 0x008000000070783b */ /* 0x000fe80000004200 */
[----:B------:R-:W1:Y:S04]  /*90c0*/  LDSM.16.M88.4 R124, [R2+UR7] ;  /* 0x00000007027c783b */ /* 0x000e680008000200 */
[----:B------:R-:W2:Y:S04]  /*90d0*/  LDSM.16.M88.4 R128, [R2+UR7+0x4000] ;  /* 0x004000070280783b */ /* 0x000ea80008000200 */
[----:B------:R-:W3:Y:S01]  /*90e0*/  LDSM.16.MT88.4 R132, [R0+0x8200] ;  /* 0x008200000084783b */ /* 0x000ee20000004200 */
[----:B0-----:R-:W-:-:S03]  /*90f0*/  LOP3.LUT R144, R2, 0x40, RZ, 0x3c, !PT ;  /* 0x0000004002907812 */ /* 0x001fc600078e3cff */
[----:B------:R-:W-:Y:S04]  /*9100*/  LDSM.16.MT88.4 R116, [R0+0x8400] ;  /* 0x008400000074783b */ /* 0x000fe80000004200 */
[----:B------:R-:W0:Y:S01]  /*9110*/  LDSM.16.M88.4 R136, [R144+UR7] ;  /* 0x000000079088783b */ /* 0x000e220008000200 */
[C---:B-1----:R-:W-:Y:S08]  /*9120*/  HMMA.16816.F32 R120, R112.reuse, R124, R120 ;  /* 0x0000007c7078723c */ /* 0x042ff00000001878 */
[----:B--2---:R-:W-:Y:S01]  /*9130*/  HMMA.16816.F32 R108, R112, R128, R108 ;  /* 0x00000080706c723c */ /* 0x004fe2000000186c */
[----:B------:R-:W1:Y:S11]  /*9140*/  LDSM.16.M88.4 R112, [R144+UR7+0x4000] ;  /* 0x004000079070783b */ /* 0x000e760008000200 */
[C---:B---3--:R-:W-:Y:S01]  /*9150*/  HMMA.16816.F32 R124, R132.reuse, R126, R120 ;  /* 0x0000007e847c723c */ /* 0x048fe20000001878 */
[----:B------:R-:W2:Y:S07]  /*9160*/  LDSM.16.MT88.4 R120, [R0+0x8600] ;  /* 0x008600000078783b */ /* 0x000eae0000004200 */
[----:B------:R-:W-:Y:S01]  /*9170*/  HMMA.16816.F32 R108, R132, R130, R108 ;  /* 0x00000082846c723c */ /* 0x000fe2000000186c */
[----:B------:R-:W-:Y:S04]  /*9180*/  LDSM.16.MT88.4 R128, [R0+0x8800] ;  /* 0x008800000080783b */ /* 0x000fe80000004200 */
[----:B------:R-:W3:Y:S07]  /*9190*/  LDSM.16.M88.4 R132, [R2+UR7+0x80] ;  /* 0x000080070284783b */ /* 0x000eee0008000200 */
[C---:B0-----:R-:W-:Y:S08]  /*91a0*/  HMMA.16816.F32 R124, R116.reuse, R136, R124 ;  /* 0x00000088747c723c */ /* 0x041ff0000000187c */
[----:B-1----:R-:W-:Y:S01]  /*91b0*/  HMMA.16816.F32 R116, R116, R112, R108 ;  /* 0x000000707474723c */ /* 0x002fe2000000186c */
[----:B------:R-:W0:Y:S11]  /*91c0*/  LDSM.16.M88.4 R108, [R2+UR7+0x4080] ;  /* 0x00408007026c783b */ /* 0x000e360008000200 */
[C---:B--2---:R-:W-:Y:S01]  /*91d0*/  HMMA.16816.F32 R136, R120.reuse, R138, R124 ;  /* 0x0000008a7888723c */ /* 0x044fe2000000187c */
[----:B------:R-:W1:Y:S07]  /*91e0*/  LDSM.16.MT88.4 R124, [R0+0x8a00] ;  /* 0x008a0000007c783b */ /* 0x000e6e0000004200 */
[----:B------:R-:W-:Y:S01]  /*91f0*/  HMMA.16816.F32 R116, R120, R114, R116 ;  /* 0x000000727874723c */ /* 0x000fe20000001874 */
[----:B------:R-:W-:Y:S04]  /*9200*/  LDSM.16.MT88.4 R112, [R0+0x8c00] ;  /* 0x008c00000070783b */ /* 0x000fe80000004200 */
[----:B------:R-:W2:Y:S07]  /*9210*/  LDSM.16.M88.4 R120, [R144+UR7+0x80] ;  /* 0x000080079078783b */ /* 0x000eae0008000200 */
[C---:B---3--:R-:W-:Y:S08]  /*9220*/  HMMA.16816.F32 R136, R128.reuse, R132, R136 ;  /* 0x000000848088723c */ /* 0x048ff00000001888 */
[----:B0-----:R-:W-:Y:S01]  /*9230*/  HMMA.16816.F32 R128, R128, R108, R116 ;  /* 0x0000006c8080723c */ /* 0x001fe20000001874 */
[----:B------:R-:W0:Y:S11]  /*9240*/  LDSM.16.M88.4 R116, [R144+UR7+0x4080] ;  /* 0x004080079074783b */ /* 0x000e360008000200 */
[C---:B-1----:R-:W-:Y:S01]  /*9250*/  HMMA.16816.F32 R136, R124.reuse, R134, R136 ;  /* 0x000000867c88723c */ /* 0x042fe20000001888 */
[----:B------:R-:W1:Y:S07]  /*9260*/  LDSM.16.MT88.4 R132, [R0+0x8e00] ;  /* 0x008e00000084783b */ /* 0x000e6e0000004200 */
[----:B------:R-:W-:Y:S01]  /*9270*/  HMMA.16816.F32 R128, R124, R110, R128 ;  /* 0x0000006e7c80723c */ /* 0x000fe20000001880 */
[----:B------:R-:W-:Y:S04]  /*9280*/  LDSM.16.MT88.4 R108, [R0+0x9000] ;  /* 0x00900000006c783b */ /* 0x000fe80000004200 */
[----:B------:R-:W3:Y:S07]  /*9290*/  LDSM.16.M88.4 R124, [R2+UR7+0x100] ;  /* 0x00010007027c783b */ /* 0x000eee0008000200 */
[C---:B--2---:R-:W-:Y:S08]  /*92a0*/  HMMA.16816.F32 R136, R112.reuse, R120, R136 ;  /* 0x000000787088723c */ /* 0x044ff00000001888 */
[----:B0-----:R-:W-:Y:S01]  /*92b0*/  HMMA.16816.F32 R128, R112, R116, R128 ;  /* 0x000000747080723c */ /* 0x001fe20000001880 */
[----:B------:R-:W0:Y:S11]  /*92c0*/  LDSM.16.M88.4 R112, [R2+UR7+0x4100] ;  /* 0x004100070270783b */ /* 0x000e360008000200 */
[C---:B-1----:R-:W-:Y:S01]  /*92d0*/  HMMA.16816.F32 R136, R132.reuse, R122, R136 ;  /* 0x0000007a8488723c */ /* 0x042fe20000001888 */
        /* <DEDUP_REMOVED lines=22> */
[----:B------:R-:W0:Y:S04]  /*9440*/  LDSM.16.M88.4 R112, [R144+UR7+0x4180] ;  /* 0x004180079070783b */ /* 0x000e280008000200 */
[----:B------:R3:W4:Y:S07]  /*9450*/  LDSM.16.MT88.4 R144, [R0+0x9e00] ;  /* 0x009e00000090783b */ /* 0x00072e0000004200 */
[C---:B-1----:R-:W-:Y:S01]  /*9460*/  HMMA.16816.F32 R136, R132.reuse, R122, R136 ;  /* 0x0000007a8488723c */ /* 0x042fe20000001888 */
[----:B---3--:R-:W1:Y:S07]  /*9470*/  LDC R0, c[0x0][0x3a8] ;  /* 0x0000ea00ff007b82 */ /* 0x008e6e0000000800 */
[----:B------:R-:W-:Y:S01]  /*9480*/  HMMA.16816.F32 R128, R132, R118, R128 ;  /* 0x000000768480723c */ /* 0x000fe20000001880 */
[----:B------:R-:W-:-:S11]  /*9490*/  VIADD R252, R252, 0xffffffff ;  /* 0xfffffffffcfc7836 */ /* 0x000fd60000000000 */
[----:B--2---:R-:W-:Y:S01]  /*94a0*/  HMMA.16816.F32 R136, R108, R124, R136 ;  /* 0x0000007c6c88723c */ /* 0x004fe20000001888 */
[----:B------:R-:W-:-:S07]  /*94b0*/  ISETP.NE.U32.AND P0, PT, R252, RZ, PT ;  /* 0x000000fffc00720c */ /* 0x000fce0003f05070 */
[----:B0-----:R-:W-:Y:S01]  /*94c0*/  HMMA.16816.F32 R108, R108, R112, R128 ;  /* 0x000000706c6c723c */ /* 0x001fe20000001880 */
[----:B------:R-:W-:Y:S01]  /*94d0*/  USHF.L.U32 UR6, UR12, 0x8, URZ ;  /* 0x000000080c067899 */ /* 0x000fe200080006ff */
[----:B-1----:R-:W-:Y:S01]  /*94e0*/  IMAD.SHL.U32 R0, R0, 0x100, RZ ;  /* 0x0000010000007824 */ /* 0x002fe200078e00ff */
[----:B------:R-:W-:Y:S02]  /*94f0*/  UIADD3 UR9, UPT, UPT, UR9, -0x100, URZ ;  /* 0xffffff0009097890 */ /* 0x000fe4000fffe0ff */
[----:B------:R-:W-:Y:S01]  /*9500*/  UIMAD.WIDE UR4, UR6, 0x2, UR4 ;  /* 0x00000002060478a5 */ /* 0x000fe2000f8e0204 */
[----:B------:R-:W-:-:S06]  /*9510*/  IMAD.WIDE R106, R0, 0x2, R106 ;  /* 0x00000002006a7825 */ /* 0x000fcc00078e026a */
[C---:B----4-:R-:W-:Y:S08]  /*9520*/  HMMA.16816.F32 R120, R144.reuse, R126, R136 ;  /* 0x0000007e9078723c */ /* 0x050ff00000001888 */
[----:B------:R-:W-:Y:S01]  /*9530*/  HMMA.16816.F32 R108, R144, R114, R108 ;  /* 0x00000072906c723c */ /* 0x000fe2000000186c */
[----:B------:R-:W-:-:S04]  /*9540*/  NOP ;  /* 0x0000000000007918 */ /* 0x000fc80000000000 */
[----:B------:R-:W-:-:S15]  /*9550*/  @P0 BRA `(.L_x_1) ;  /* 0xffffffb8000c0947 */ /* 0x000fde000383ffff */
[----:B------:R-:W-:Y:S02]  /*9560*/  F2FP.F16.F32.PACK_AB R111, R111, R123 ;  /* 0x0000007b6f6f723e */ /* 0x000fe400000000ff */
[----:B------:R-:W-:Y:S02]  /*9570*/  F2FP.F16.F32.PACK_AB R110, R110, R122 ;  /* 0x0000007a6e6e723e */ /* 0x000fe400000000ff */
[----:B------:R-:W-:Y:S02]  /*9580*/  F2FP.F16.F32.PACK_AB R109, R109, R121 ;  /* 0x000000796d6d723e */ /* 0x000fe400000000ff */
[----:B------:R-:W-:-:S07]  /*9590*/  F2FP.F16.F32.PACK_AB R108, R108, R120 ;  /* 0x000000786c6c723e */ /* 0x000fce00000000ff */
.L_x_0:
[----:B------:R-:W2:Y:S01]  /*95a0*/  LDL.LU R2, [R1+0x15c] ;  /* 0x00015c0001027983 */ /* 0x000ea20000300800 */
[----:B------:R-:W0:Y:S01]  /*95b0*/  S2R R8, SR_TID.X ;  /* 0x0000000000087919 */ /* 0x000e220000002100 */
[----:B------:R-:W3:Y:S01]  /*95c0*/  S2UR UR5, SR_CgaCtaId ;  /* 0x00000000000579c3 */ /* 0x000ee20000008800 */
[----:B------:R-:W-:Y:S01]  /*95d0*/  UMOV UR4, 0x400 ;  /* 0x0000040000047882 */ /* 0x000fe20000000000 */
[----:B------:R-:W4:Y:S01]  /*95e0*/  LDCU.128 UR12, c[0x0][0x390] ;  /* 0x00007200ff0c77ac */ /* 0x000f220008000c00 */
[----:B------:R-:W5:Y:S01]  /*95f0*/  LDL.LU R6, [R1+0x158] ;  /* 0x0001580001067983 */ /* 0x000f620000300800 */
[----:B------:R-:W-:Y:S01]  /*9600*/  LOP3.LUT R9, R148, 0x28, R3, 0xfe, !PT ;  /* 0x0000002894097812 */ /* 0x000fe200078efe03 */
[----:B------:R-:W1:Y:S01]  /*9610*/  LDCU UR6, c[0x0][0x3b8] ;  /* 0x00007700ff0677ac */ /* 0x000e620008000800 */
[----:B---3--:R-:W-:-:S03]  /*9620*/  ULEA UR4, UR5, UR4, 0x18 ;  /* 0x0000000405047291 */ /* 0x008fc6000f8ec0ff */
[----:B-1----:R-:W-:Y:S01]  /*9630*/  IMAD R12, R9, UR6, RZ ;  /* 0x00000006090c7c24 */ /* 0x002fe2000f8e02ff */
[----:B------:R-:W5:Y:S01]  /*9640*/  LDCU UR5, c[0x0][0x3b4] ;  /* 0x00007680ff0577ac */ /* 0x000f620008000800 */
[C---:B0-----:R-:W-:Y:S01]  /*9650*/  LOP3.LUT R0, R8.reuse, 0x60, RZ, 0xc0, !PT ;  /* 0x0000006008007812 */ /* 0x041fe200078ec0ff */
[C---:B------:R-:W-:Y:S01]  /*9660*/  IMAD.SHL.U32 R7, R8.reuse, 0x4, RZ ;  /* 0x0000000408077824 */ /* 0x040fe200078e00ff */
[----:B------:R-:W-:-:S03]  /*9670*/  LEA.HI R13, R8, 0x38, RZ, 0x1c ;  /* 0x00000038080d7811 */ /* 0x000fc600078fe0ff */
[----:B------:R-:W-:Y:S01]  /*9680*/  IMAD.SHL.U32 R0, R0, 0x4, RZ ;  /* 0x0000000400007824 */ /* 0x000fe200078e00ff */
[----:B------:R-:W-:Y:S01]  /*9690*/  BAR.SYNC.DEFER_BLOCKING 0x0 ;  /* 0x0000000000007b1d */ /* 0x000fe20000010000 */
[----:B--2---:R-:W-:Y:S01]  /*96a0*/  LOP3.LUT R5, R2, 0x1c, R8, 0xf8, !PT ;  /* 0x0000001c02057812 */ /* 0x004fe200078ef808 */
[----:B------:R-:W-:-:S03]  /*96b0*/  IMAD.SHL.U32 R2, R8, 0x40, RZ ;  /* 0x0000004008027824 */ /* 0x000fc600078e00ff */
[----:B------:R-:W-:Y:S02]  /*96c0*/  LOP3.LUT R5, R5, R0, RZ, 0xfc, !PT ;  /* 0x0000000005057212 */ /* 0x000fe400078efcff */
[----:B------:R-:W-:Y:S02]  /*96d0*/  LOP3.LUT R2, R2, 0x600, RZ, 0xc0, !PT ;  /* 0x0000060002027812 */ /* 0x000fe400078ec0ff */
[C---:B------:R-:W-:Y:S01]  /*96e0*/  LOP3.LUT R0, R5.reuse, 0x40, RZ, 0x3c, !PT ;  /* 0x0000004005007812 */ /* 0x040fe200078e3cff */
[----:B------:R5:W-:Y:S01]  /*96f0*/  STS [R5+UR4], R108 ;  /* 0x0000006c05007988 */ /* 0x000be20008000804 */
[----:B------:R-:W-:Y:S02]  /*9700*/  LOP3.LUT R4, R2, 0x7c, R7, 0xf8, !PT ;  /* 0x0000007c02047812 */ /* 0x000fe400078ef807 */
[C---:B------:R-:W-:Y:S01]  /*9710*/  LOP3.LUT R7, R5.reuse, 0x20, RZ, 0x3c, !PT ;  /* 0x0000002005077812 */ /* 0x040fe200078e3cff */
[----:B------:R-:W-:Y:S01]  /*9720*/  STS [R0+UR4+0x400], R109 ;  /* 0x0004006d00007988 */ /* 0x000fe20008000804 */
[----:B------:R-:W-:-:S02]  /*9730*/  LOP3.LUT R2, R5, 0x60, RZ, 0x3c, !PT ;  /* 0x0000006005027812 */ /* 0x000fc400078e3cff */
[----:B------:R-:W-:Y:S01]  /*9740*/  LOP3.LUT R11, R4, 0x60, R8, 0x78, !PT ;  /* 0x00000060040b7812 */ /* 0x000fe200078e7808 */
[----:B------:R0:W-:Y:S01]  /*9750*/  STS [R7+UR4+0x200], R110 ;  /* 0x0002006e07007988 */ /* 0x0001e20008000804 */
[----:B------:R-:W-:Y:S01]  /*9760*/  LOP3.LUT R4, R148, R3, RZ, 0xfc, !PT ;  /* 0x0000000394047212 */ /* 0x000fe200078efcff */
[C---:B-----5:R-:W-:Y:S01]  /*9770*/  IMAD R5, R6.reuse, UR5, RZ ;  /* 0x0000000506057c24 */ /* 0x060fe2000f8e02ff */
[----:B----4-:R-:W-:Y:S01]  /*9780*/  ISETP.GE.AND P0, PT, R6, UR14, PT ;  /* 0x0000000e06007c0c */ /* 0x010fe2000bf06270 */
[----:B------:R1:W-:Y:S01]  /*9790*/  STS [R2+UR4+0x600], R111 ;  /* 0x0006006f02007988 */ /* 0x0003e20008000804 */
[----:B------:R-:W-:Y:S01]  /*97a0*/  LOP3.LUT R8, R148, 0x18, R3, 0xfe, !PT ;  /* 0x0000001894087812 */ /* 0x000fe200078efe03 */
[----:B------:R-:W-:Y:S01]  /*97b0*/  BAR.SYNC.DEFER_BLOCKING 0x0 ;  /* 0x0000000000007b1d */ /* 0x000fe20000010000 */
[----:B------:R-:W-:Y:S01]  /*97c0*/  LEA R16, P2, R5, UR12, 0x1 ;  /* 0x0000000c05107c11 */ /* 0x000fe2000f8408ff */
[C---:B0-----:R-:W-:Y:S01]  /*97d0*/  IMAD R7, R4.reuse, UR6, RZ ;  /* 0x0000000604077c24 */ /* 0x041fe2000f8e02ff */
[----:B------:R-:W-:-:S02]  /*97e0*/  ISETP.LT.AND P1, PT, R4, UR15, !P0 ;  /* 0x0000000f04007c0c */ /* 0x000fc4000c721270 */
[----:B------:R-:W-:Y:S02]  /*97f0*/  LEA.HI.X.SX32 R18, R5, UR13, 0x1, P2 ;  /* 0x0000000d05127c11 */ /* 0x000fe400090f0eff */
[--C-:B-1----:R-:W-:Y:S02]  /*9800*/  LOP3.LUT R2, R148, 0x8, R3.reuse, 0xfe, !PT ;  /* 0x0000000894027812 */ /* 0x102fe400078efe03 */
[C---:B------:R-:W-:Y:S02]  /*9810*/  LEA R4, P2, R7.reuse, R16, 0x1 ;  /* 0x0000001007047211 */ /* 0x040fe400078408ff */
[C---:B------:R-:W-:Y:S01]  /*9820*/  ISETP.LT.AND P4, PT, R2.reuse, UR15, !P0 ;  /* 0x0000000f02007c0c */ /* 0x040fe2000c781270 */
[----:B------:R-:W-:Y:S01]  /*9830*/  IMAD R10, R2, UR6, RZ ;  /* 0x00000006020a7c24 */ /* 0x000fe2000f8e02ff */
[----:B------:R-:W-:Y:S02]  /*9840*/  LEA.HI.X.SX32 R5, R7, R18, 0x1, P2 ;  /* 0x0000001207057211 */ /* 0x000fe400010f0eff */
[----:B------:R-:W-:-:S02]  /*9850*/  LOP3.LUT R2, R148, 0x20, R3, 0xfe, !PT ;  /* 0x0000002094027812 */ /* 0x000fc400078efe03 */
[----:B------:R-:W-:Y:S02]  /*9860*/  LEA R6, P3, R10, R16, 0x1 ;  /* 0x000000100a067211 */ /* 0x000fe400078608ff */
[--C-:B------:R-:W-:Y:S02]  /*9870*/  LOP3.LUT R0, R148, 0x30, R3.reuse, 0xfe, !PT ;  /* 0x0000003094007812 */ /* 0x100fe400078efe03 */
[----:B------:R-:W-:Y:S01]  /*9880*/  LEA.HI.X.SX32 R7, R10, R18, 0x1, P3 ;  /* 0x000000120a077211 */ /* 0x000fe200018f0eff */
[----:B------:R-:W-:Y:S01]  /*9890*/  IMAD R10, R8, UR6, RZ ;  /* 0x00000006080a7c24 */ /* 0x000fe2000f8e02ff */
[C---:B------:R-:W-:Y:S01]  /*98a0*/  LOP3.LUT R3, R148.reuse, 0x10, R3, 0xfe, !PT ;  /* 0x0000001094037812 */ /* 0x040fe200078efe03 */
[----:B------:R-:W0:Y:S01]  /*98b0*/  LDS R15, [R11+UR4] ;  /* 0x000000040b0f7984 */ /* 0x000e220008000800 */
[----:B------:R-:W-:Y:S01]  /*98c0*/  LOP3.LUT R148, R148, R13, RZ, 0xfc, !PT ;  /* 0x0000000d94947212 */ /* 0x000fe200078efcff */
[----:B------:R-:W-:Y:S01]  /*98d0*/  IMAD R13, R0, UR6, RZ ;  /* 0x00000006000d7c24 */ /* 0x000fe2000f8e02ff */
[C---:B------:R-:W-:Y:S01]  /*98e0*/  ISETP.LT.AND P5, PT, R3.reuse, UR15, !P0 ;  /* 0x0000000f03007c0c */ /* 0x040fe2000c7a1270 */
[----:B------:R-:W1:Y:S01]  /*98f0*/  LDS R17, [R11+UR4+0x80] ;  /* 0x000080040b117984 */ /* 0x000e620008000800 */
[----:B------:R-:W-:Y:S01]  /*9900*/  IMAD R3, R3, UR6, RZ ;  /* 0x0000000603037c24 */ /* 0x000fe2000f8e02ff */
[----:B------:R-:W-:Y:S01]  /*9910*/  ISETP.LT.AND P3, PT, R2, UR15, !P0 ;  /* 0x0000000f02007c0c */ /* 0x000fe2000c761270 */
[----:B------:R-:W-:Y:S01]  /*9920*/  IMAD R14, R148, UR6, RZ ;  /* 0x00000006940e7c24 */ /* 0x000fe2000f8e02ff */
[----:B------:R-:W2:Y:S04]  /*9930*/  LDS R19, [R11+UR4+0x100] ;  /* 0x000100040b137984 */ /* 0x000ea80008000800 */
[----:B------:R3:W4:Y:S02]  /*9940*/  LDS R21, [R11+UR4+0x180] ;  /* 0x000180040b157984 */ /* 0x0007240008000800 */
[----:B---3--:R-:W-:Y:S01]  /*9950*/  IMAD R11, R2, UR6, RZ ;  /* 0x00000006020b7c24 */ /* 0x008fe2000f8e02ff */
[----:B------:R-:W-:-:S04]  /*9960*/  LEA R2, P6, R3, R16, 0x1 ;  /* 0x0000001003027211 */ /* 0x000fc800078c08ff */
[----:B------:R-:W-:Y:S01]  /*9970*/  LEA.HI.X.SX32 R3, R3, R18, 0x1, P6 ;  /* 0x0000001203037211 */ /* 0x000fe200030f0eff */
[----:B0-----:R0:W-:Y:S04]  /*9980*/  @P1 STG.E.U16 desc[UR10][R4.64], R15 ;  /* 0x0000000f04001986 */ /* 0x0011e8000c10150a */
[----:B-1----:R1:W-:Y:S01]  /*9990*/  @P4 STG.E.U16 desc[UR10][R6.64], R17 ;  /* 0x0000001106004986 */ /* 0x0023e2000c10150a */
[----:B------:R-:W-:Y:S02]  /*99a0*/  ISETP.LT.AND P4, PT, R8, UR15, !P0 ;  /* 0x0000000f08007c0c */ /* 0x000fe4000c781270 */
[-C--:B------:R-:W-:Y:S01]  /*99b0*/  LEA R8, P6, R12, R16.reuse, 0x1 ;  /* 0x000000100c087211 */ /* 0x080fe200078c08ff */
[----:B--2---:R2:W-:Y:S01]  /*99c0*/  @P5 STG.E.U16 desc[UR10][R2.64], R19 ;  /* 0x0000001302005986 */ /* 0x0045e2000c10150a */
[----:B0-----:R-:W-:-:S02]  /*99d0*/  LEA R4, P1, R10, R16, 0x1 ;  /* 0x000000100a047211 */ /* 0x001fc400078208ff */
[----:B-1----:R-:W-:Y:S02]  /*99e0*/  LEA R6, P2, R11, R16, 0x1 ;  /* 0x000000100b067211 */ /* 0x002fe400078408ff */
[----:B------:R-:W-:Y:S02]  /*99f0*/  LEA.HI.X.SX32 R5, R10, R18, 0x1, P1 ;  /* 0x000000120a057211 */ /* 0x000fe400008f0eff */
[----:B------:R-:W-:Y:S02]  /*9a00*/  LEA R10, P1, R13, R16, 0x1 ;  /* 0x000000100d0a7211 */ /* 0x000fe400078208ff */
[-C--:B------:R-:W-:Y:S01]  /*9a10*/  LEA.HI.X.SX32 R7, R11, R18.reuse, 0x1, P2 ;  /* 0x000000120b077211 */ /* 0x080fe200010f0eff */
[----:B----4-:R0:W-:Y:S01]  /*9a20*/  @P4 STG.E.U16 desc[UR10][R4.64], R21 ;  /* 0x0000001504004986 */ /* 0x0101e2000c10150a */
[----:B------:R-:W-:Y:S02]  /*9a30*/  ISETP.LT.AND P2, PT, R9, UR15, !P0 ;  /* 0x0000000f09007c0c */ /* 0x000fe4000c741270 */
[----:B------:R-:W-:-:S02]  /*9a40*/  LEA.HI.X.SX32 R11, R13, R18, 0x1, P1 ;  /* 0x000000120d0b7211 */ /* 0x000fc400008f0eff */
[----:B------:R-:W-:Y:S02]  /*9a50*/  ISETP.LT.AND P1, PT, R0, UR15, !P0 ;  /* 0x0000000f00007c0c */ /* 0x000fe4000c721270 */
[----:B------:R-:W-:Y:S02]  /*9a60*/  ISETP.LT.AND P0, PT, R148, UR15, !P0 ;  /* 0x0000000f94007c0c */ /* 0x000fe4000c701270 */
[----:B--2---:R-:W-:Y:S02]  /*9a70*/  PRMT R3, R15, 0x7632, R3 ;  /* 0x000076320f037816 */ /* 0x004fe40000000003 */
[----:B------:R-:W-:Y:S02]  /*9a80*/  LEA.HI.X.SX32 R9, R12, R18, 0x1, P6 ;  /* 0x000000120c097211 */ /* 0x000fe400030f0eff */
[----:B------:R-:W-:Y:S01]  /*9a90*/  PRMT R17, R17, 0x7632, R17 ;  /* 0x0000763211117816 */ /* 0x000fe20000000011 */
[----:B------:R1:W-:Y:S01]  /*9aa0*/  @P3 STG.E.U16 desc[UR10][R6.64], R3 ;  /* 0x0000000306003986 */ /* 0x0003e2000c10150a */
[----:B0-----:R-:W-:-:S02]  /*9ab0*/  PRMT R5, R19, 0x7632, R5 ;  /* 0x0000763213057816 */ /* 0x001fc40000000005 */
[C---:B------:R-:W-:Y:S01]  /*9ac0*/  LEA R12, P6, R14.reuse, R16, 0x1 ;  /* 0x000000100e0c7211 */ /* 0x040fe200078c08ff */
[----:B------:R1:W-:Y:S03]  /*9ad0*/  @P2 STG.E.U16 desc[UR10][R8.64], R17 ;  /* 0x0000001108002986 */ /* 0x0003e6000c10150a */
[----:B------:R-:W-:Y:S01]  /*9ae0*/  LEA.HI.X.SX32 R13, R14, R18, 0x1, P6 ;  /* 0x000000120e0d7211 */ /* 0x000fe200030f0eff */
[----:B------:R1:W-:Y:S01]  /*9af0*/  @P1 STG.E.U16 desc[UR10][R10.64], R5 ;  /* 0x000000050a001986 */ /* 0x0003e2000c10150a */
[----:B------:R-:W-:Y:S07]  /*9b00*/  @!P0 EXIT ;  /* 0x000000000000894d */ /* 0x000fee0003800000 */
[----:B-1----:R-:W-:-:S05]  /*9b10*/  PRMT R6, R21, 0x7632, R6 ;  /* 0x0000763215067816 */ /* 0x002fca0000000006 */
[----:B------:R-:W-:Y:S01]  /*9b20*/  STG.E.U16 desc[UR10][R12.64], R6 ;  /* 0x000000060c007986 */ /* 0x000fe2000c10150a */
[----:B------:R-:W-:Y:S05]  /*9b30*/  EXIT ;  /* 0x000000000000794d */ /* 0x000fea0003800000 */
.L_x_2:
[----:B------:R-:W-:-:S00]  /*9b40*/  BRA `(.L_x_2) ;  /* 0xfffffffc00fc7947 */ /* 0x000fc0000383ffff */
[----:B------:R-:W-:-:S00]  /*9b50*/  NOP ;  /* 0x0000000000007918 */ /* 0x000fc00000000000 */
        /* <DEDUP_REMOVED lines=10> */
.L_x_3:


//--------------------- .nv.shared.matmul_kernel  --------------------------
	.section	.nv.shared.matmul_kernel,"aw",@nobits
	.sectionflags	@""
	.align	16
	.zero		1024


//--------------------- .nv.shared.reserved.0     --------------------------
	.section	.nv.shared.reserved.0,"aw",@nobits
	.weak		__nv_reservedSMEM_offset_0_alias
	.size		__nv_reservedSMEM_offset_0_alias, 0, 64
	.other		__nv_reservedSMEM_offset_0_alias,@"STO_CUDA_RESERVED_SHARED STV_DEFAULT"
__nv_reservedSMEM_offset_0_alias:
	.zero		0
	.zero		64


//--------------------- .nv.constant0.matmul_kernel --------------------------
	.section	.nv.constant0.matmul_kernel,"a",@progbits
	.sectionflags	@""
	.align	4
.nv.constant0.matmul_kernel:
	.zero		976


//--------------------- SYMBOLS --------------------------

	.type		.nv.reservedSmem.offset0,@object
	.size		.nv.reservedSmem.offset0,0x4
	.type		.nv.reservedSmem.cap,@object
	.size		.nv.reservedSmem.cap,0x4
